	.headerflags	@"EF_CUDA_TEXMODE_UNIFIED EF_CUDA_64BIT_ADDRESS EF_CUDA_ACCELERATORS EF_CUDA_SM90 EF_CUDA_VIRTUAL_SM(EF_CUDA_SM90)"
	.elftype	@"ET_EXEC"


//--------------------- .nv.info                  --------------------------
	.section	.nv.info,"",@"SHT_CUDA_INFO"
	.align	4


	//----- nvinfo : EIATTR_REGCOUNT
	.align		4
        /*0000*/ 	.byte	0x04, 0x2f
        /*0002*/ 	.short	(.L_2 - .L_1)
	.align		4
.L_1:
        /*0004*/ 	.word	index@(triton_poi_fused_abs_add_clamp_div_erf_log2_mul_neg_reciprocal_sub_0)
        /*0008*/ 	.word	0x00000020


	//----- nvinfo : EIATTR_MIN_STACK_SIZE
	.align		4
.L_2:
        /*000c*/ 	.byte	0x04, 0x12
        /*000e*/ 	.short	(.L_4 - .L_3)
	.align		4
.L_3:
        /*0010*/ 	.word	index@(triton_poi_fused_abs_add_clamp_div_erf_log2_mul_neg_reciprocal_sub_0)
        /*0014*/ 	.word	0x00000000


	//----- nvinfo : EIATTR_FRAME_SIZE
	.align		4
.L_4:
        /*0018*/ 	.byte	0x04, 0x11
        /*001a*/ 	.short	(.L_6 - .L_5)
	.align		4
.L_5:
        /*001c*/ 	.word	index@(triton_poi_fused_abs_add_clamp_div_erf_log2_mul_neg_reciprocal_sub_0)
        /*0020*/ 	.word	0x00000000


	//----- nvinfo : EIATTR_MIN_STACK_SIZE
	.align		4
.L_6:
        /*0024*/ 	.byte	0x04, 0x12
        /*0026*/ 	.short	(.L_8 - .L_7)
	.align		4
.L_7:
        /*0028*/ 	.word	index@(triton_poi_fused_abs_add_clamp_div_erf_log2_mul_neg_reciprocal_sub_0)
        /*002c*/ 	.word	0x00000000
.L_8:


//--------------------- .nv.info.triton_poi_fused_abs_add_clamp_div_erf_log2_mul_neg_reciprocal_sub_0 --------------------------
	.section	.nv.info.triton_poi_fused_abs_add_clamp_div_erf_log2_mul_neg_reciprocal_sub_0,"",@"SHT_CUDA_INFO"
	.sectionflags	@""
	.align	4


	//----- nvinfo : EIATTR_CUDA_API_VERSION
	.align		4
        /*0000*/ 	.byte	0x04, 0x37
        /*0002*/ 	.short	(.L_10 - .L_9)
.L_9:
        /*0004*/ 	.word	0x0000007c


	//----- nvinfo : EIATTR_KPARAM_INFO
	.align		4
.L_10:
        /*0008*/ 	.byte	0x04, 0x17
        /*000a*/ 	.short	(.L_12 - .L_11)
.L_11:
        /*000c*/ 	.word	0x00000000
        /*0010*/ 	.short	0x000b
        /*0012*/ 	.short	0x0058
        /*0014*/ 	.byte	0x00, 0xf0, 0x11, 0x00


	//----- nvinfo : EIATTR_KPARAM_INFO
	.align		4
.L_12:
        /*0018*/ 	.byte	0x04, 0x17
        /*001a*/ 	.short	(.L_14 - .L_13)
.L_13:
        /*001c*/ 	.word	0x00000000
        /*0020*/ 	.short	0x000a
        /*0022*/ 	.short	0x0050
        /*0024*/ 	.byte	0x00, 0xf4, 0x21, 0x00


	//----- nvinfo : EIATTR_KPARAM_INFO
	.align		4
.L_14:
        /*0028*/ 	.byte	0x04, 0x17
        /*002a*/ 	.short	(.L_16 - .L_15)
.L_15:
        /*002c*/ 	.word	0x00000000
        /*0030*/ 	.short	0x0009
        /*0032*/ 	.short	0x0048
        /*0034*/ 	.byte	0x00, 0xf4, 0x21, 0x00


	//----- nvinfo : EIATTR_KPARAM_INFO
	.align		4
.L_16:
        /*0038*/ 	.byte	0x04, 0x17
        /*003a*/ 	.short	(.L_18 - .L_17)
.L_17:
        /*003c*/ 	.word	0x00000000
        /*0040*/ 	.short	0x0008
        /*0042*/ 	.short	0x0040
        /*0044*/ 	.byte	0x00, 0xf4, 0x21, 0x00


	//----- nvinfo : EIATTR_KPARAM_INFO
	.align		4
.L_18:
        /*0048*/ 	.byte	0x04, 0x17
        /*004a*/ 	.short	(.L_20 - .L_19)
.L_19:
        /*004c*/ 	.word	0x00000000
        /*0050*/ 	.short	0x0007
        /*0052*/ 	.short	0x0038
        /*0054*/ 	.byte	0x00, 0xf4, 0x21, 0x00


	//----- nvinfo : EIATTR_KPARAM_INFO
	.align		4
.L_20:
        /*0058*/ 	.byte	0x04, 0x17
        /*005a*/ 	.short	(.L_22 - .L_21)
.L_21:
        /*005c*/ 	.word	0x00000000
        /*0060*/ 	.short	0x0006
        /*0062*/ 	.short	0x0030
        /*0064*/ 	.byte	0x00, 0xf4, 0x21, 0x00


	//----- nvinfo : EIATTR_KPARAM_INFO
	.align		4
.L_22:
        /*0068*/ 	.byte	0x04, 0x17
        /*006a*/ 	.short	(.L_24 - .L_23)
.L_23:
        /*006c*/ 	.word	0x00000000
        /*0070*/ 	.short	0x0005
        /*0072*/ 	.short	0x0028
        /*0074*/ 	.byte	0x00, 0xf4, 0x21, 0x00


	//----- nvinfo : EIATTR_KPARAM_INFO
	.align		4
.L_24:
        /*0078*/ 	.byte	0x04, 0x17
        /*007a*/ 	.short	(.L_26 - .L_25)
.L_25:
        /*007c*/ 	.word	0x00000000
        /*0080*/ 	.short	0x0004
        /*0082*/ 	.short	0x0020
        /*0084*/ 	.byte	0x00, 0xf4, 0x21, 0x00


	//----- nvinfo : EIATTR_KPARAM_INFO
	.align		4
.L_26:
        /*0088*/ 	.byte	0x04, 0x17
        /*008a*/ 	.short	(.L_28 - .L_27)
.L_27:
        /*008c*/ 	.word	0x00000000
        /*0090*/ 	.short	0x0003
        /*0092*/ 	.short	0x0018
        /*0094*/ 	.byte	0x00, 0xf4, 0x21, 0x00


	//----- nvinfo : EIATTR_KPARAM_INFO
	.align		4
.L_28:
        /*0098*/ 	.byte	0x04, 0x17
        /*009a*/ 	.short	(.L_30 - .L_29)
.L_29:
        /*009c*/ 	.word	0x00000000
        /*00a0*/ 	.short	0x0002
        /*00a2*/ 	.short	0x0010
        /*00a4*/ 	.byte	0x00, 0xf4, 0x21, 0x00


	//----- nvinfo : EIATTR_KPARAM_INFO
	.align		4
.L_30:
        /*00a8*/ 	.byte	0x04, 0x17
        /*00aa*/ 	.short	(.L_32 - .L_31)
.L_31:
        /*00ac*/ 	.word	0x00000000
        /*00b0*/ 	.short	0x0001
        /*00b2*/ 	.short	0x0008
        /*00b4*/ 	.byte	0x00, 0xf4, 0x21, 0x00


	//----- nvinfo : EIATTR_KPARAM_INFO
	.align		4
.L_32:
        /*00b8*/ 	.byte	0x04, 0x17
        /*00ba*/ 	.short	(.L_34 - .L_33)
.L_33:
        /*00bc*/ 	.word	0x00000000
        /*00c0*/ 	.short	0x0000
        /*00c2*/ 	.short	0x0000
        /*00c4*/ 	.byte	0x00, 0xf4, 0x21, 0x00


	//----- nvinfo : EIATTR_SPARSE_MMA_MASK
	.align		4
.L_34:
        /*00c8*/ 	.byte	0x03, 0x50
        /*00ca*/ 	.short	0x0000


	//----- nvinfo : EIATTR_MAXREG_COUNT
	.align		4
        /*00cc*/ 	.byte	0x03, 0x1b
        /*00ce*/ 	.short	0x00ff


	//----- nvinfo : EIATTR_EXIT_INSTR_OFFSETS
	.align		4
        /*00d0*/ 	.byte	0x04, 0x1c
        /*00d2*/ 	.short	(.L_36 - .L_35)


	//   ....[0]....
.L_35:
        /*00d4*/ 	.word	0x00002560


	//   ....[1]....
        /*00d8*/ 	.word	0x00002580


	//----- nvinfo : EIATTR_REQNTID
	.align		4
.L_36:
        /*00dc*/ 	.byte	0x04, 0x10
        /*00de*/ 	.short	(.L_38 - .L_37)
.L_37:
        /*00e0*/ 	.word	0x00000080
        /*00e4*/ 	.word	0x00000001
        /*00e8*/ 	.word	0x00000001


	//----- nvinfo : EIATTR_CBANK_PARAM_SIZE
	.align		4
.L_38:
        /*00ec*/ 	.byte	0x03, 0x19
        /*00ee*/ 	.short	0x005c


	//----- nvinfo : EIATTR_PARAM_CBANK
	.align		4
        /*00f0*/ 	.byte	0x04, 0x0a
        /*00f2*/ 	.short	(.L_40 - .L_39)
	.align		4
.L_39:
        /*00f4*/ 	.word	index@(.nv.constant0.triton_poi_fused_abs_add_clamp_div_erf_log2_mul_neg_reciprocal_sub_0)
        /*00f8*/ 	.short	0x0210
        /*00fa*/ 	.short	0x005c


	//----- nvinfo : EIATTR_SW_WAR
	.align		4
.L_40:
        /*00fc*/ 	.byte	0x04, 0x36
        /*00fe*/ 	.short	(.L_42 - .L_41)
.L_41:
        /*0100*/ 	.word	0x00000008
.L_42:


//--------------------- .nv.callgraph             --------------------------
	.section	.nv.callgraph,"",@"SHT_CUDA_CALLGRAPH"
	.align	4
	.sectionentsize	8
	.align		4
        /*0000*/ 	.word	0x00000000
	.align		4
        /*0004*/ 	.word	0xffffffff
	.align		4
        /*0008*/ 	.word	0x00000000
	.align		4
        /*000c*/ 	.word	0xfffffffe
	.align		4
        /*0010*/ 	.word	0x00000000
	.align		4
        /*0014*/ 	.word	0xfffffffd
	.align		4
        /*0018*/ 	.word	0x00000000
	.align		4
        /*001c*/ 	.word	0xfffffffc


//--------------------- .nv.constant4             --------------------------
	.section	.nv.constant4,"a",@progbits
	.align	8
	.align		8
.nv.constant4:
        /*0000*/ 	.dword	_$_str


//--------------------- .text.triton_poi_fused_abs_add_clamp_div_erf_log2_mul_neg_reciprocal_sub_0 --------------------------
	.section	.text.triton_poi_fused_abs_add_clamp_div_erf_log2_mul_neg_reciprocal_sub_0,"ax",@progbits
	.align	128
        .global         triton_poi_fused_abs_add_clamp_div_erf_log2_mul_neg_reciprocal_sub_0
        .type           triton_poi_fused_abs_add_clamp_div_erf_log2_mul_neg_reciprocal_sub_0,@function
        .size           triton_poi_fused_abs_add_clamp_div_erf_log2_mul_neg_reciprocal_sub_0,(.L_x_1 - triton_poi_fused_abs_add_clamp_div_erf_log2_mul_neg_reciprocal_sub_0)
        .other          triton_poi_fused_abs_add_clamp_div_erf_log2_mul_neg_reciprocal_sub_0,@"STO_CUDA_ENTRY STV_DEFAULT"
triton_poi_fused_abs_add_clamp_div_erf_log2_mul_neg_reciprocal_sub_0:
.text.triton_poi_fused_abs_add_clamp_div_erf_log2_mul_neg_reciprocal_sub_0:
[----:B------:R-:W0:Y:S01]  /*0000*/  LDC R1, c[0x0][0x28] ;  /* 0x00000a00ff017b82 */ /* 0x000e220000000800 */
[----:B------:R-:W1:Y:S07]  /*0010*/  S2R R0, SR_TID.X ;  /* 0x0000000000007919 */ /* 0x000e6e0000002100 */
[----:B------:R-:W2:Y:S01]  /*0020*/  LDC.64 R2, c[0x0][0x230] ;  /* 0x00008c00ff027b82 */ /* 0x000ea20000000a00 */
[----:B------:R-:W-:Y:S01]  /*0030*/  CS2R R10, SRZ ;  /* 0x00000000000a7805 */ /* 0x000fe2000001ff00 */
[----:B------:R-:W-:Y:S01]  /*0040*/  ULDC.64 UR4, c[0x0][0x208] ;  /* 0x0000820000047ab9 */ /* 0x000fe20000000a00 */
[----:B------:R-:W3:Y:S05]  /*0050*/  S2R R5, SR_CTAID.X ;  /* 0x0000000000057919 */ /* 0x000eea0000002500 */
[----:B------:R-:W4:Y:S08]  /*0060*/  LDC.64 R12, c[0x0][0x220] ;  /* 0x00008800ff0c7b82 */ /* 0x000f300000000a00 */
[----:B------:R-:W5:Y:S01]  /*0070*/  LDC.64 R14, c[0x0][0x228] ;  /* 0x00008a00ff0e7b82 */ /* 0x000f620000000a00 */
[----:B------:R-:W-:-:S02]  /*0080*/  CS2R R8, SRZ ;  /* 0x0000000000087805 */ /* 0x000fc4000001ff00 */
[----:B------:R-:W-:-:S05]  /*0090*/  CS2R R6, SRZ ;  /* 0x0000000000067805 */ /* 0x000fca000001ff00 */
[----:B------:R-:W5:Y:S01]  /*00a0*/  LDC.64 R20, c[0x0][0x248] ;  /* 0x00009200ff147b82 */ /* 0x000f620000000a00 */
[----:B------:R-:W-:-:S07]  /*00b0*/  CS2R R18, SRZ ;  /* 0x0000000000127805 */ /* 0x000fce000001ff00 */
[----:B------:R-:W5:Y:S01]  /*00c0*/  LDC.64 R16, c[0x0][0x240] ;  /* 0x00009000ff107b82 */ /* 0x000f620000000a00 */
[----:B-1----:R-:W-:Y:S01]  /*00d0*/  SHF.L.U32 R0, R0, 0x1, RZ ;  /* 0x0000000100007819 */ /* 0x002fe200000006ff */
[----:B------:R-:W-:Y:S02]  /*00e0*/  HFMA2.MMA R4, -RZ, RZ, 1.625, 0 ;  /* 0x3e800000ff047435 */ /* 0x000fe400000001ff */
[----:B------:R-:W-:Y:S01]  /*00f0*/  HFMA2.MMA R25, -RZ, RZ, -0.74462890625, 604.5 ;  /* 0xb9f560b9ff197435 */ /* 0x000fe200000001ff */
[----:B------:R-:W-:Y:S01]  /*0100*/  LOP3.LUT R0, R0, 0xfe, RZ, 0xc0, !PT ;  /* 0x000000fe00007812 */ /* 0x000fe200078ec0ff */
[----:B------:R-:W-:Y:S01]  /*0110*/  HFMA2.MMA R24, -RZ, RZ, 0.470947265625, -12.46875 ;  /* 0x3789ca3cff187435 */ /* 0x000fe200000001ff */
[----:B------:R-:W-:Y:S01]  /*0120*/  MOV R26, 0xb9f560b9 ;  /* 0xb9f560b9001a7802 */ /* 0x000fe20000000f00 */
[----:B------:R-:W-:Y:S01]  /*0130*/  IMAD.MOV.U32 R28, RZ, RZ, 0x3bac840b ;  /* 0x3bac840bff1c7424 */ /* 0x000fe200078e00ff */
[----:B---3--:R-:W-:Y:S01]  /*0140*/  LEA R5, R5, R0, 0x8 ;  /* 0x0000000005057211 */ /* 0x008fe200078e40ff */
[----:B------:R-:W-:Y:S01]  /*0150*/  IMAD.MOV.U32 R27, RZ, RZ, -0x42f37e9e ;  /* 0xbd0c8162ff1b7424 */ /* 0x000fe200078e00ff */
[----:B------:R-:W-:Y:S01]  /*0160*/  HFMA2.MMA R29, -RZ, RZ, 1.853515625, -0.00091457366943359375 ;  /* 0x3f6a937eff1d7435 */ /* 0x000fe200000001ff */
[----:B------:R-:W-:Y:S01]  /*0170*/  ULDC.64 UR6, c[0x0][0x210] ;  /* 0x0000840000067ab9 */ /* 0x000fe20000000a00 */
[C---:B------:R-:W-:Y:S01]  /*0180*/  ISETP.GE.AND P0, PT, R5.reuse, 0x100, PT ;  /* 0x000001000500780c */ /* 0x040fe20003f06270 */
[----:B--2---:R-:W-:-:S12]  /*0190*/  IMAD.WIDE R2, R5, 0x4, R2 ;  /* 0x0000000405027825 */ /* 0x004fd800078e0202 */
[----:B------:R1:W2:Y:S01]  /*01a0*/  @!P0 LDG.E.64 R10, desc[UR4][R2.64] ;  /* 0x00000004020a8981 */ /* 0x0002a2000c1e1b00 */
[----:B----4-:R-:W-:-:S04]  /*01b0*/  IMAD.WIDE R12, R5, 0x4, R12 ;  /* 0x00000004050c7825 */ /* 0x010fc800078e020c */
[C---:B-----5:R-:W-:Y:S01]  /*01c0*/  IMAD.WIDE R14, R5.reuse, 0x4, R14 ;  /* 0x00000004050e7825 */ /* 0x060fe200078e020e */
[----:B------:R3:W4:Y:S04]  /*01d0*/  @!P0 LDG.E.64 R8, desc[UR4][R12.64] ;  /* 0x000000040c088981 */ /* 0x000728000c1e1b00 */
[----:B------:R-:W5:Y:S01]  /*01e0*/  @!P0 LDG.E.64 R6, desc[UR4][R14.64] ;  /* 0x000000040e068981 */ /* 0x000f62000c1e1b00 */
[----:B0-----:R-:W-:-:S05]  /*01f0*/  IMAD.WIDE R20, R5, 0x4, R20 ;  /* 0x0000000405147825 */ /* 0x001fca00078e0214 */
[----:B------:R0:W5:Y:S01]  /*0200*/  @!P0 LDG.E.64 R18, desc[UR4][R20.64] ;  /* 0x0000000414128981 */ /* 0x000162000c1e1b00 */
[----:B-1----:R-:W-:Y:S01]  /*0210*/  CS2R R2, SRZ ;  /* 0x0000000000027805 */ /* 0x002fe2000001ff00 */
[----:B------:R-:W-:-:S05]  /*0220*/  IMAD.WIDE R16, R5, 0x4, R16 ;  /* 0x0000000405107825 */ /* 0x000fca00078e0210 */
[----:B------:R1:W5:Y:S01]  /*0230*/  @!P0 LDG.E.64 R2, desc[UR4][R16.64] ;  /* 0x0000000410028981 */ /* 0x000362000c1e1b00 */
[----:B---3--:R-:W-:Y:S02]  /*0240*/  MOV R12, 0xb9f560b9 ;  /* 0xb9f560b9000c7802 */ /* 0x008fe40000000f00 */
[----:B0-----:R-:W-:Y:S02]  /*0250*/  MOV R21, 0x3789ca3c ;  /* 0x3789ca3c00157802 */ /* 0x001fe40000000f00 */
[C---:B--2---:R-:W-:Y:S02]  /*0260*/  FSETP.GT.AND P1, PT, R10.reuse, 9.9999997171806853657e-10, PT ;  /* 0x3089705f0a00780b */ /* 0x044fe40003f24000 */
[----:B------:R-:W-:Y:S02]  /*0270*/  FSETP.GT.AND P2, PT, R11, 9.9999997171806853657e-10, PT ;  /* 0x3089705f0b00780b */ /* 0x000fe40003f44000 */
[----:B------:R-:W-:Y:S01]  /*0280*/  FSETP.NAN.AND P3, PT, R10, R10, PT ;  /* 0x0000000a0a00720b */ /* 0x000fe20003f68000 */
[C---:B----4-:R-:W-:Y:S01]  /*0290*/  FADD R15, R8.reuse, 0.5 ;  /* 0x3f000000080f7421 */ /* 0x050fe20000000000 */
[C---:B-1----:R-:W-:Y:S01]  /*02a0*/  FADD R16, R9.reuse, 0.5 ;  /* 0x3f00000009107421 */ /* 0x042fe20000000000 */
[----:B------:R-:W-:Y:S01]  /*02b0*/  FADD R22, R9, -0.5 ;  /* 0xbf00000009167421 */ /* 0x000fe20000000000 */
[----:B------:R-:W-:Y:S01]  /*02c0*/  FADD R9, R8, -0.5 ;  /* 0xbf00000008097421 */ /* 0x000fe20000000000 */
[----:B-----5:R-:W-:-:S04]  /*02d0*/  FADD R0, R15, -R6 ;  /* 0x800000060f007221 */ /* 0x020fc80000000000 */
[----:B------:R-:W-:Y:S01]  /*02e0*/  @!P1 FSEL R10, R10, 9.9999997171806853657e-10, P3 ;  /* 0x3089705f0a0a9808 */ /* 0x000fe20001800000 */
[----:B------:R-:W-:Y:S01]  /*02f0*/  FADD R6, R9, -R6 ;  /* 0x8000000609067221 */ /* 0x000fe20000000000 */
[C---:B------:R-:W-:Y:S02]  /*0300*/  FSETP.NAN.AND P1, PT, R11.reuse, R11, PT ;  /* 0x0000000b0b00720b */ /* 0x040fe40003f28000 */
[C---:B------:R-:W-:Y:S02]  /*0310*/  FSETP.GT.AND P3, PT, |R10|.reuse, 8.50705917302346158658e+37, PT ;  /* 0x7e8000000a00780b */ /* 0x040fe40003f64200 */
[----:B------:R-:W-:Y:S02]  /*0320*/  @!P2 FSEL R11, R11, 9.9999997171806853657e-10, P1 ;  /* 0x3089705f0b0ba808 */ /* 0x000fe40000800000 */
[----:B------:R-:W-:Y:S02]  /*0330*/  FSETP.GEU.AND P2, PT, |R10|, 1.175494350822287508e-38, PT ;  /* 0x008000000a00780b */ /* 0x000fe40003f4e200 */
[----:B------:R-:W-:-:S02]  /*0340*/  FSETP.GT.AND P1, PT, |R11|, 8.50705917302346158658e+37, PT ;  /* 0x7e8000000b00780b */ /* 0x000fc40003f24200 */
[----:B------:R-:W-:Y:S02]  /*0350*/  FSETP.GEU.AND P4, PT, |R11|, 1.175494350822287508e-38, PT ;  /* 0x008000000b00780b */ /* 0x000fe40003f8e200 */
[C---:B------:R-:W-:Y:S02]  /*0360*/  FSEL R13, R4.reuse, 1, P3 ;  /* 0x3f800000040d7808 */ /* 0x040fe40001800000 */
[----:B------:R-:W-:Y:S01]  /*0370*/  FSEL R4, R4, 1, P1 ;  /* 0x3f80000004047808 */ /* 0x000fe20000800000 */
[----:B------:R-:W-:-:S04]  /*0380*/  @P3 FMUL R10, R10, 0.25 ;  /* 0x3e8000000a0a3820 */ /* 0x000fc80000400000 */
[----:B------:R-:W-:Y:S01]  /*0390*/  @!P2 FMUL R10, R10, 16777216 ;  /* 0x4b8000000a0aa820 */ /* 0x000fe20000400000 */
[----:B------:R-:W-:Y:S01]  /*03a0*/  @!P2 FMUL R13, R13, 16777216 ;  /* 0x4b8000000d0da820 */ /* 0x000fe20000400000 */
[----:B------:R-:W-:Y:S02]  /*03b0*/  @P1 FMUL R11, R11, 0.25 ;  /* 0x3e8000000b0b1820 */ /* 0x000fe40000400000 */
[----:B------:R-:W-:Y:S02]  /*03c0*/  @!P4 FMUL R4, R4, 16777216 ;  /* 0x4b8000000404c820 */ /* 0x000fe40000400000 */
[----:B------:R-:W-:Y:S01]  /*03d0*/  @!P4 FMUL R11, R11, 16777216 ;  /* 0x4b8000000b0bc820 */ /* 0x000fe20000400000 */
[----:B------:R-:W0:Y:S08]  /*03e0*/  MUFU.RCP R10, R10 ;  /* 0x0000000a000a7308 */ /* 0x000e300000001000 */
[----:B------:R-:W1:Y:S01]  /*03f0*/  MUFU.RCP R11, R11 ;  /* 0x0000000b000b7308 */ /* 0x000e620000001000 */
[----:B0-----:R-:W-:Y:S01]  /*0400*/  FMUL R17, R10, R13 ;  /* 0x0000000d0a117220 */ /* 0x001fe20000400000 */
[--C-:B------:R-:W-:Y:S01]  /*0410*/  FADD R13, R16, -R7.reuse ;  /* 0x80000007100d7221 */ /* 0x100fe20000000000 */
[----:B------:R-:W-:Y:S01]  /*0420*/  FADD R7, R22, -R7 ;  /* 0x8000000716077221 */ /* 0x000fe20000000000 */
[----:B------:R-:W-:Y:S01]  /*0430*/  HFMA2.MMA R10, -RZ, RZ, 0.470947265625, -12.46875 ;  /* 0x3789ca3cff0a7435 */ /* 0x000fe200000001ff */
[----:B------:R-:W-:Y:S01]  /*0440*/  FMUL R0, R0, R17 ;  /* 0x0000001100007220 */ /* 0x000fe20000400000 */
[----:B-1----:R-:W-:Y:S01]  /*0450*/  FMUL R4, R11, R4 ;  /* 0x000000040b047220 */ /* 0x002fe20000400000 */
[----:B------:R-:W-:-:S03]  /*0460*/  HFMA2.MMA R11, -RZ, RZ, -0.74462890625, 604.5 ;  /* 0xb9f560b9ff0b7435 */ /* 0x000fc600000001ff */
[----:B------:R-:W-:Y:S01]  /*0470*/  FMUL R23, R13, R4 ;  /* 0x000000040d177220 */ /* 0x000fe20000400000 */
[----:B------:R-:W-:Y:S01]  /*0480*/  FMUL R13, R0, 0.70710676908493041992 ;  /* 0x3f3504f3000d7820 */ /* 0x000fe20000400000 */
[----:B------:R-:W-:Y:S01]  /*0490*/  FMUL R0, R4, R7 ;  /* 0x0000000704007220 */ /* 0x000fe20000400000 */
[----:B------:R-:W-:Y:S01]  /*04a0*/  FMUL R4, R17, R6 ;  /* 0x0000000611047220 */ /* 0x000fe20000400000 */
[----:B------:R-:W-:Y:S01]  /*04b0*/  FMUL R23, R23, 0.70710676908493041992 ;  /* 0x3f3504f317177820 */ /* 0x000fe20000400000 */
[----:B------:R-:W-:Y:S01]  /*04c0*/  FADD.FTZ R14, |R13|, -RZ ;  /* 0x800000ff0d0e7221 */ /* 0x000fe20000010200 */
[----:B------:R-:W-:Y:S01]  /*04d0*/  FMUL R0, R0, 0.70710676908493041992 ;  /* 0x3f3504f300007820 */ /* 0x000fe20000400000 */
[----:B------:R-:W-:Y:S01]  /*04e0*/  FMUL R4, R4, 0.70710676908493041992 ;  /* 0x3f3504f304047820 */ /* 0x000fe20000400000 */
[----:B------:R-:W-:Y:S01]  /*04f0*/  FADD.FTZ R20, |R23|, -RZ ;  /* 0x800000ff17147221 */ /* 0x000fe20000010200 */
[----:B------:R-:W-:Y:S01]  /*0500*/  MOV R7, 0x3789ca3c ;  /* 0x3789ca3c00077802 */ /* 0x000fe20000000f00 */
[----:B------:R-:W-:Y:S01]  /*0510*/  FADD.FTZ R17, |R0|, -RZ ;  /* 0x800000ff00117221 */ /* 0x000fe20000010200 */
[----:B------:R-:W-:Y:S01]  /*0520*/  FADD.FTZ R15, |R4|, -RZ ;  /* 0x800000ff040f7221 */ /* 0x000fe20000010200 */
[----:B------:R-:W-:Y:S01]  /*0530*/  FSETP.GE.AND P5, PT, R14, 1.0029599666595458984, PT ;  /* 0x3f8060fe0e00780b */ /* 0x000fe20003fa6000 */
[----:B------:R-:W-:Y:S01]  /*0540*/  IMAD.MOV.U32 R6, RZ, RZ, 0x3bac840b ;  /* 0x3bac840bff067424 */ /* 0x000fe200078e00ff */
[----:B------:R-:W-:-:S02]  /*0550*/  FSETP.GE.AND P3, PT, R20, 1.0029599666595458984, PT ;  /* 0x3f8060fe1400780b */ /* 0x000fc40003f66000 */
[----:B------:R-:W-:Y:S02]  /*0560*/  FSETP.GE.AND P1, PT, R15, 1.0029599666595458984, PT ;  /* 0x3f8060fe0f00780b */ /* 0x000fe40003f26000 */
[----:B------:R-:W-:-:S07]  /*0570*/  FSETP.GE.AND P2, PT, R17, 1.0029599666595458984, PT ;  /* 0x3f8060fe1100780b */ /* 0x000fce0003f46000 */
[----:B------:R-:W-:Y:S01]  /*0580*/  @!P5 MOV R7, 0x38b1e96a ;  /* 0x38b1e96a0007d802 */ /* 0x000fe20000000f00 */
[----:B------:R-:W-:Y:S01]  /*0590*/  @!P5 FMUL R14, R13, R13 ;  /* 0x0000000d0d0ed220 */ /* 0x000fe20000400000 */
[----:B------:R-:W-:Y:S01]  /*05a0*/  @!P5 MOV R11, 0xba574d20 ;  /* 0xba574d20000bd802 */ /* 0x000fe20000000f00 */
[----:B------:R-:W-:Y:S01]  /*05b0*/  @!P3 FMUL R20, R23, R23 ;  /* 0x000000171714b220 */ /* 0x000fe20000400000 */
[----:B------:R-:W-:Y:S01]  /*05c0*/  @!P3 MOV R21, 0x38b1e96a ;  /* 0x38b1e96a0015b802 */ /* 0x000fe20000000f00 */
[----:B------:R-:W-:Y:S01]  /*05d0*/  @!P1 FMUL R15, R4, R4 ;  /* 0x00000004040f9220 */ /* 0x000fe20000400000 */
[----:B------:R-:W-:Y:S01]  /*05e0*/  @!P3 MOV R25, 0xba574d20 ;  /* 0xba574d200019b802 */ /* 0x000fe20000000f00 */
[----:B------:R-:W-:Y:S01]  /*05f0*/  FFMA.FTZ R7, R14, R7, R11 ;  /* 0x000000070e077223 */ /* 0x000fe2000001000b */
[----:B------:R-:W-:Y:S01]  /*0600*/  @!P1 MOV R10, 0x38b1e96a ;  /* 0x38b1e96a000a9802 */ /* 0x000fe20000000f00 */
[----:B------:R-:W-:Y:S01]  /*0610*/  @!P2 FMUL R17, R0, R0 ;  /* 0x000000000011a220 */ /* 0x000fe20000400000 */
[----:B------:R-:W-:Y:S01]  /*0620*/  @!P1 MOV R12, 0xba574d20 ;  /* 0xba574d20000c9802 */ /* 0x000fe20000000f00 */
[----:B------:R-:W-:Y:S01]  /*0630*/  FFMA.FTZ R11, R20, R21, R25 ;  /* 0x00000015140b7223 */ /* 0x000fe20000010019 */
[----:B------:R-:W-:Y:S01]  /*0640*/  @!P5 MOV R6, 0x3baad5ea ;  /* 0x3baad5ea0006d802 */ /* 0x000fe20000000f00 */
[----:B------:R-:W-:Y:S01]  /*0650*/  HFMA2.MMA R21, -RZ, RZ, -1.26171875, -2.110004425048828125e-05 ;  /* 0xbd0c8162ff157435 */ /* 0x000fe200000001ff */
[----:B------:R-:W-:Y:S01]  /*0660*/  @!P2 MOV R24, 0x38b1e96a ;  /* 0x38b1e96a0018a802 */ /* 0x000fe20000000f00 */
[----:B------:R-:W-:Y:S01]  /*0670*/  FFMA.FTZ R25, R15, R10, R12 ;  /* 0x0000000a0f197223 */ /* 0x000fe2000001000c */
[----:B------:R-:W-:Y:S01]  /*0680*/  HFMA2.MMA R12, -RZ, RZ, 0.958984375, -6.1690807342529296875e-05 ;  /* 0x3bac840bff0c7435 */ /* 0x000fe200000001ff */
[----:B------:R-:W-:Y:S01]  /*0690*/  @!P2 MOV R26, 0xba574d20 ;  /* 0xba574d20001aa802 */ /* 0x000fe20000000f00 */
[----:B------:R-:W-:Y:S01]  /*06a0*/  FFMA.FTZ R10, R7, R14, R6 ;  /* 0x0000000e070a7223 */ /* 0x000fe20000010006 */
[----:B------:R-:W-:Y:S01]  /*06b0*/  @!P1 MOV R28, 0x3baad5ea ;  /* 0x3baad5ea001c9802 */ /* 0x000fe20000000f00 */
[----:B------:R-:W0:Y:S01]  /*06c0*/  LDC.64 R6, c[0x0][0x260] ;  /* 0x00009800ff067b82 */ /* 0x000e220000000a00 */
[----:B------:R-:W-:Y:S01]  /*06d0*/  @!P5 MOV R21, 0xbcdc1be7 ;  /* 0xbcdc1be70015d802 */ /* 0x000fe20000000f00 */
[----:B------:R-:W-:Y:S01]  /*06e0*/  FFMA.FTZ R24, R17, R24, R26 ;  /* 0x0000001811187223 */ /* 0x000fe2000001001a */
[----:B------:R-:W-:-:S03]  /*06f0*/  @!P3 MOV R12, 0x3baad5ea ;  /* 0x3baad5ea000cb802 */ /* 0x000fc60000000f00 */
[----:B------:R-:W-:Y:S01]  /*0700*/  FFMA.FTZ R10, R10, R14, R21 ;  /* 0x0000000e0a0a7223 */ /* 0x000fe20000010015 */
[----:B------:R-:W-:Y:S01]  /*0710*/  HFMA2.MMA R21, -RZ, RZ, 1.52734375, -41152 ;  /* 0x3e1cf906ff157435 */ /* 0x000fe200000001ff */
[----:B------:R-:W-:Y:S01]  /*0720*/  FFMA.FTZ R26, R11, R20, R12 ;  /* 0x000000140b1a7223 */ /* 0x000fe2000001000c */
[----:B------:R-:W-:Y:S01]  /*0730*/  FFMA.FTZ R12, R25, R15, R28 ;  /* 0x0000000f190c7223 */ /* 0x000fe2000001001c */
[----:B------:R-:W-:Y:S01]  /*0740*/  HFMA2.MMA R25, -RZ, RZ, -1.26171875, -2.110004425048828125e-05 ;  /* 0xbd0c8162ff197435 */ /* 0x000fe200000001ff */
[----:B------:R-:W-:Y:S02]  /*0750*/  MOV R11, 0x3e1cf906 ;  /* 0x3e1cf906000b7802 */ /* 0x000fe40000000f00 */
[----:B------:R-:W-:Y:S01]  /*0760*/  @!P5 MOV R11, 0x3de718af ;  /* 0x3de718af000bd802 */ /* 0x000fe20000000f00 */
[----:B------:R-:W-:Y:S02]  /*0770*/  @!P3 IMAD.MOV.U32 R21, RZ, RZ, 0x3de718af ;  /* 0x3de718afff15b424 */ /* 0x000fe400078e00ff */
[----:B------:R-:W-:-:S02]  /*0780*/  @!P3 MOV R25, 0xbcdc1be7 ;  /* 0xbcdc1be70019b802 */ /* 0x000fc40000000f00 */
[----:B------:R-:W-:Y:S01]  /*0790*/  FFMA.FTZ R10, R10, R14, R11 ;  /* 0x0000000e0a0a7223 */ /* 0x000fe2000001000b */
[----:B------:R-:W-:Y:S02]  /*07a0*/  MOV R11, 0x3f6a937e ;  /* 0x3f6a937e000b7802 */ /* 0x000fe40000000f00 */
[----:B------:R-:W-:Y:S01]  /*07b0*/  FFMA.FTZ R26, R26, R20, R25 ;  /* 0x000000141a1a7223 */ /* 0x000fe20000010019 */
[----:B------:R-:W-:Y:S01]  /*07c0*/  @!P5 MOV R11, 0xbec093ac ;  /* 0xbec093ac000bd802 */ /* 0x000fe20000000f00 */
[----:B------:R-:W-:Y:S01]  /*07d0*/  HFMA2.MMA R25, -RZ, RZ, 1.78125, -136.25 ;  /* 0x3f20d842ff197435 */ /* 0x000fe200000001ff */
[----:B0-----:R-:W-:-:S04]  /*07e0*/  IMAD.WIDE R6, R5, 0x4, R6 ;  /* 0x0000000405067825 */ /* 0x001fc800078e0206 */
[----:B------:R-:W-:Y:S01]  /*07f0*/  FFMA.FTZ R21, R26, R20, R21 ;  /* 0x000000141a157223 */ /* 0x000fe20000010015 */
[----:B------:R-:W-:Y:S01]  /*0800*/  FFMA.FTZ R26, R10, R14, R11 ;  /* 0x0000000e0a1a7223 */ /* 0x000fe2000001000b */
[----:B------:R-:W-:Y:S02]  /*0810*/  CS2R R10, SRZ ;  /* 0x00000000000a7805 */ /* 0x000fe4000001ff00 */
[----:B------:R-:W-:-:S04]  /*0820*/  @!P5 MOV R25, 0x3e0375d3 ;  /* 0x3e0375d30019d802 */ /* 0x000fc80000000f00 */
[----:B------:R0:W2:Y:S01]  /*0830*/  @!P0 LDG.E.64 R10, desc[UR4][R6.64] ;  /* 0x00000004060a8981 */ /* 0x0000a2000c1e1b00 */
[----:B------:R-:W-:Y:S01]  /*0840*/  FFMA.FTZ R25, R26, R14, R25 ;  /* 0x0000000e1a197223 */ /* 0x000fe20000010019 */
[----:B------:R-:W-:Y:S01]  /*0850*/  HFMA2.MMA R26, -RZ, RZ, 1.853515625, -0.00091457366943359375 ;  /* 0x3f6a937eff1a7435 */ /* 0x000fe200000001ff */
[----:B------:R-:W-:Y:S02]  /*0860*/  FSEL R14, -R14, R13, P5 ;  /* 0x0000000d0e0e7208 */ /* 0x000fe40002800100 */
[----:B------:R-:W-:Y:S02]  /*0870*/  FSETP.GT.AND P4, PT, R18, 9.9999997171806853657e-10, PT ;  /* 0x3089705f1200780b */ /* 0x000fe40003f84000 */
[----:B------:R-:W-:Y:S01]  /*0880*/  @!P2 MOV R27, 0xbcdc1be7 ;  /* 0xbcdc1be7001ba802 */ /* 0x000fe20000000f00 */
[----:B------:R-:W-:Y:S01]  /*0890*/  FFMA.FTZ R14, R25, R14, R14 ;  /* 0x0000000e190e7223 */ /* 0x000fe2000001000e */
[----:B------:R-:W-:Y:S01]  /*08a0*/  @!P3 MOV R26, 0xbec093ac ;  /* 0xbec093ac001ab802 */ /* 0x000fe20000000f00 */
[----:B------:R-:W-:-:S02]  /*08b0*/  HFMA2.MMA R25, -RZ, RZ, 1.78125, -136.25 ;  /* 0x3f20d842ff197435 */ /* 0x000fc400000001ff */
[----:B0-----:R-:W-:Y:S02]  /*08c0*/  HFMA2.MMA R7, -RZ, RZ, 0.958984375, -6.1690807342529296875e-05 ;  /* 0x3bac840bff077435 */ /* 0x001fe400000001ff */
[----:B------:R-:W-:Y:S02]  /*08d0*/  FFMA.FTZ R26, R21, R20, R26 ;  /* 0x00000014151a7223 */ /* 0x000fe4000001001a */
[----:B------:R-:W0:Y:S01]  /*08e0*/  @P5 MUFU.EX2 R21, R14 ;  /* 0x0000000e00155308 */ /* 0x000e220000000800 */
[----:B------:R-:W-:Y:S02]  /*08f0*/  @!P3 MOV R25, 0x3e0375d3 ;  /* 0x3e0375d30019b802 */ /* 0x000fe40000000f00 */
[----:B------:R-:W-:-:S03]  /*0900*/  @!P2 MOV R7, 0x3baad5ea ;  /* 0x3baad5ea0007a802 */ /* 0x000fc60000000f00 */
[----:B------:R-:W-:Y:S01]  /*0910*/  FFMA.FTZ R25, R26, R20, R25 ;  /* 0x000000141a197223 */ /* 0x000fe20000010019 */
[----:B------:R-:W-:Y:S01]  /*0920*/  FSEL R20, -R20, R23, P3 ;  /* 0x0000001714147208 */ /* 0x000fe20001800100 */
[-C--:B------:R-:W-:Y:S01]  /*0930*/  FFMA.FTZ R24, R24, R17.reuse, R7 ;  /* 0x0000001118187223 */ /* 0x080fe20000010007 */
[----:B------:R-:W-:Y:S02]  /*0940*/  MOV R26, 0x3e1cf906 ;  /* 0x3e1cf906001a7802 */ /* 0x000fe40000000f00 */
[----:B------:R-:W-:Y:S01]  /*0950*/  @!P2 MOV R26, 0x3de718af ;  /* 0x3de718af001aa802 */ /* 0x000fe20000000f00 */
[----:B------:R-:W-:Y:S01]  /*0960*/  FFMA.FTZ R7, R25, R20, R20 ;  /* 0x0000001419077223 */ /* 0x000fe20000010014 */
[----:B------:R-:W-:Y:S01]  /*0970*/  HFMA2.MMA R25, -RZ, RZ, -1.26171875, -2.110004425048828125e-05 ;  /* 0xbd0c8162ff197435 */ /* 0x000fe200000001ff */
[----:B------:R-:W-:Y:S01]  /*0980*/  FFMA.FTZ R27, R24, R17, R27 ;  /* 0x00000011181b7223 */ /* 0x000fe2000001001b */
[----:B0-----:R-:W-:Y:S01]  /*0990*/  @P5 FADD R6, -R21, 1 ;  /* 0x3f80000015065421 */ /* 0x001fe20000000100 */
[----:B------:R-:W-:Y:S01]  /*09a0*/  HFMA2.MMA R24, -RZ, RZ, 1.52734375, -41152 ;  /* 0x3e1cf906ff187435 */ /* 0x000fe200000001ff */
[----:B------:R-:W0:Y:S02]  /*09b0*/  LDC.64 R20, c[0x0][0x258] ;  /* 0x00009600ff147b82 */ /* 0x000e240000000a00 */
[----:B------:R-:W-:-:S02]  /*09c0*/  @!P1 MOV R25, 0xbcdc1be7 ;  /* 0xbcdc1be700199802 */ /* 0x000fc40000000f00 */
[----:B------:R-:W-:Y:S02]  /*09d0*/  @P5 LOP3.LUT R14, R6, 0x80000000, R13, 0xf8, !PT ;  /* 0x80000000060e5812 */ /* 0x000fe400078ef80d */
[----:B------:R-:W1:Y:S01]  /*09e0*/  @P3 MUFU.EX2 R6, R7 ;  /* 0x0000000700063308 */ /* 0x000e620000000800 */
[----:B------:R-:W-:Y:S01]  /*09f0*/  FFMA.FTZ R25, R12, R15, R25 ;  /* 0x0000000f0c197223 */ /* 0x000fe20000010019 */
[C---:B------:R-:W-:Y:S02]  /*0a00*/  FSETP.NAN.AND P5, PT, R18.reuse, R18, PT ;  /* 0x000000121200720b */ /* 0x040fe40003fa8000 */
[----:B------:R-:W-:Y:S02]  /*0a10*/  @!P1 MOV R24, 0x3de718af ;  /* 0x3de718af00189802 */ /* 0x000fe40000000f00 */
[----:B------:R-:W-:-:S03]  /*0a20*/  @!P4 FSEL R18, R18, 9.9999997171806853657e-10, P5 ;  /* 0x3089705f1212c808 */ /* 0x000fc60002800000 */
[----:B------:R-:W-:Y:S01]  /*0a30*/  FFMA.FTZ R24, R25, R15, R24 ;  /* 0x0000000f19187223 */ /* 0x000fe20000010018 */
[C---:B------:R-:W-:Y:S01]  /*0a40*/  FSETP.GT.AND P5, PT, |R18|.reuse, 8.50705917302346158658e+37, PT ;  /* 0x7e8000001200780b */ /* 0x040fe20003fa4200 */
[----:B------:R-:W-:Y:S01]  /*0a50*/  HFMA2.MMA R25, -RZ, RZ, 1.853515625, -0.00091457366943359375 ;  /* 0x3f6a937eff197435 */ /* 0x000fe200000001ff */
[----:B------:R-:W-:Y:S01]  /*0a60*/  FSETP.GEU.AND P4, PT, |R18|, 1.175494350822287508e-38, PT ;  /* 0x008000001200780b */ /* 0x000fe20003f8e200 */
[----:B-1----:R-:W-:Y:S01]  /*0a70*/  @P3 FADD R12, -R6, 1 ;  /* 0x3f800000060c3421 */ /* 0x002fe20000000100 */
[----:B------:R-:W-:Y:S01]  /*0a80*/  FFMA.FTZ R6, R27, R17, R26 ;  /* 0x000000111b067223 */ /* 0x000fe2000001001a */
[----:B------:R-:W-:Y:S01]  /*0a90*/  HFMA2.MMA R27, -RZ, RZ, 1.853515625, -0.00091457366943359375 ;  /* 0x3f6a937eff1b7435 */ /* 0x000fe200000001ff */
[----:B0-----:R-:W-:Y:S01]  /*0aa0*/  IMAD.WIDE R20, R5, 0x4, R20 ;  /* 0x0000000405147825 */ /* 0x001fe200078e0214 */
[----:B------:R-:W-:Y:S02]  /*0ab0*/  @!P1 MOV R25, 0xbec093ac ;  /* 0xbec093ac00199802 */ /* 0x000fe40000000f00 */
[----:B------:R-:W-:-:S02]  /*0ac0*/  @P3 LOP3.LUT R7, R12, 0x80000000, R23, 0xf8, !PT ;  /* 0x800000000c073812 */ /* 0x000fc400078ef817 */
[----:B------:R-:W-:Y:S02]  /*0ad0*/  CS2R R12, SRZ ;  /* 0x00000000000c7805 */ /* 0x000fe4000001ff00 */
[----:B------:R-:W-:Y:S01]  /*0ae0*/  @P5 FMUL R18, R18, 0.25 ;  /* 0x3e80000012125820 */ /* 0x000fe20000400000 */
[----:B------:R-:W-:Y:S01]  /*0af0*/  HFMA2.MMA R23, -RZ, RZ, 1.625, 0 ;  /* 0x3e800000ff177435 */ /* 0x000fe200000001ff */
[----:B------:R-:W-:Y:S01]  /*0b00*/  @!P2 MOV R27, 0xbec093ac ;  /* 0xbec093ac001ba802 */ /* 0x000fe20000000f00 */
[----:B------:R-:W-:Y:S02]  /*0b10*/  IMAD.MOV.U32 R26, RZ, RZ, 0x3f20d842 ;  /* 0x3f20d842ff1a7424 */ /* 0x000fe400078e00ff */
[----:B------:R-:W-:Y:S01]  /*0b20*/  @!P4 FMUL R18, R18, 16777216 ;  /* 0x4b8000001212c820 */ /* 0x000fe20000400000 */
[----:B------:R0:W3:Y:S01]  /*0b30*/  @!P0 LDG.E.64 R12, desc[UR4][R20.64] ;  /* 0x00000004140c8981 */ /* 0x0000e2000c1e1b00 */
[----:B------:R-:W-:Y:S02]  /*0b40*/  FFMA.FTZ R25, R24, R15, R25 ;  /* 0x0000000f18197223 */ /* 0x000fe40000010019 */
[----:B------:R1:W4:Y:S01]  /*0b50*/  MUFU.RCP R28, R18 ;  /* 0x00000012001c7308 */ /* 0x0003220000001000 */
[----:B------:R-:W-:Y:S01]  /*0b60*/  FSETP.GT.AND P3, PT, R19, 9.9999997171806853657e-10, PT ;  /* 0x3089705f1300780b */ /* 0x000fe20003f64000 */
[----:B------:R-:W-:Y:S01]  /*0b70*/  FFMA.FTZ R24, R6, R17, R27 ;  /* 0x0000001106187223 */ /* 0x000fe2000001001b */
[----:B------:R-:W-:-:S02]  /*0b80*/  @!P1 MOV R26, 0x3e0375d3 ;  /* 0x3e0375d3001a9802 */ /* 0x000fc40000000f00 */
[----:B------:R-:W-:-:S03]  /*0b90*/  FSEL R27, R23, 1, P5 ;  /* 0x3f800000171b7808 */ /* 0x000fc60002800000 */
[----:B------:R-:W-:Y:S01]  /*0ba0*/  FFMA.FTZ R25, R25, R15, R26 ;  /* 0x0000000f19197223 */ /* 0x000fe2000001001a */
[----:B-1----:R-:W-:Y:S01]  /*0bb0*/  FSEL R18, -R15, R4, P1 ;  /* 0x000000040f127208 */ /* 0x002fe20000800100 */
[----:B------:R-:W-:Y:S01]  /*0bc0*/  @!P4 FMUL R27, R27, 16777216 ;  /* 0x4b8000001b1bc820 */ /* 0x000fe20000400000 */
[----:B0-----:R-:W-:Y:S01]  /*0bd0*/  FADD R21, R8, 0.5 ;  /* 0x3f00000008157421 */ /* 0x001fe20000000000 */
[----:B------:R-:W-:Y:S02]  /*0be0*/  FSETP.NAN.AND P5, PT, R19, R19, PT ;  /* 0x000000131300720b */ /* 0x000fe40003fa8000 */
[----:B------:R-:W-:Y:S01]  /*0bf0*/  FFMA.FTZ R15, R25, R18, R18 ;  /* 0x00000012190f7223 */ /* 0x000fe20000010012 */
[----:B----4-:R-:W-:Y:S01]  /*0c00*/  FMUL R6, R28, R27 ;  /* 0x0000001b1c067220 */ /* 0x010fe20000400000 */
[----:B------:R-:W-:Y:S01]  /*0c10*/  FADD R27, R21, -R2 ;  /* 0x80000002151b7221 */ /* 0x000fe20000000000 */
[----:B------:R-:W-:Y:S01]  /*0c20*/  @!P3 FSEL R19, R19, 9.9999997171806853657e-10, P5 ;  /* 0x3089705f1313b808 */ /* 0x000fe20002800000 */
[----:B------:R-:W-:Y:S01]  /*0c30*/  HFMA2.MMA R21, -RZ, RZ, 1.78125, -136.25 ;  /* 0x3f20d842ff157435 */ /* 0x000fe200000001ff */
[----:B------:R-:W0:Y:S01]  /*0c40*/  @P1 MUFU.EX2 R18, R15 ;  /* 0x0000000f00121308 */ /* 0x000e220000000800 */
[----:B------:R-:W-:Y:S01]  /*0c50*/  FMUL R20, R27, R6 ;  /* 0x000000061b147220 */ /* 0x000fe20000400000 */
[----:B------:R-:W-:-:S03]  /*0c60*/  FSETP.GT.AND P3, PT, |R19|, 8.50705917302346158658e+37, PT ;  /* 0x7e8000001300780b */ /* 0x000fc60003f64200 */
[----:B------:R-:W-:Y:S01]  /*0c70*/  @!P2 MOV R21, 0x3e0375d3 ;  /* 0x3e0375d30015a802 */ /* 0x000fe20000000f00 */
[----:B------:R-:W-:Y:S01]  /*0c80*/  FMUL R20, R20, 0.70710676908493041992 ;  /* 0x3f3504f314147820 */ /* 0x000fe20000400000 */
[----:B------:R-:W-:-:S03]  /*0c90*/  FSETP.GEU.AND P5, PT, |R19|, 1.175494350822287508e-38, PT ;  /* 0x008000001300780b */ /* 0x000fc60003fae200 */
[----:B------:R-:W-:Y:S01]  /*0ca0*/  FFMA.FTZ R24, R24, R17, R21 ;  /* 0x0000001118187223 */ /* 0x000fe20000010015 */
[----:B------:R-:W-:Y:S01]  /*0cb0*/  FADD.FTZ R21, |R20|, -RZ ;  /* 0x800000ff14157221 */ /* 0x000fe20000010200 */
[----:B------:R-:W-:Y:S01]  /*0cc0*/  FSEL R17, -R17, R0, P2 ;  /* 0x0000000011117208 */ /* 0x000fe20001000100 */
[----:B0-----:R-:W-:Y:S02]  /*0cd0*/  @P1 FADD R25, -R18, 1 ;  /* 0x3f80000012191421 */ /* 0x001fe40000000100 */
[----:B------:R-:W-:Y:S01]  /*0ce0*/  @P3 FMUL R19, R19, 0.25 ;  /* 0x3e80000013133820 */ /* 0x000fe20000400000 */
[----:B------:R-:W-:Y:S02]  /*0cf0*/  FSETP.GE.AND P4, PT, R21, 1.0029599666595458984, PT ;  /* 0x3f8060fe1500780b */ /* 0x000fe40003f86000 */
[----:B------:R-:W-:Y:S02]  /*0d00*/  @P1 LOP3.LUT R15, R25, 0x80000000, R4, 0xf8, !PT ;  /* 0x80000000190f1812 */ /* 0x000fe400078ef804 */
[----:B------:R-:W-:Y:S01]  /*0d10*/  @!P5 FMUL R19, R19, 16777216 ;  /* 0x4b8000001313d820 */ /* 0x000fe20000400000 */
[----:B------:R-:W-:Y:S01]  /*0d20*/  FFMA.FTZ R4, R24, R17, R17 ;  /* 0x0000001118047223 */ /* 0x000fe20000010011 */
[----:B------:R-:W-:-:S03]  /*0d30*/  HFMA2.MMA R28, -RZ, RZ, 0.470947265625, -12.46875 ;  /* 0x3789ca3cff1c7435 */ /* 0x000fc600000001ff */
[----:B------:R-:W0:Y:S01]  /*0d40*/  @P2 MUFU.EX2 R18, R4 ;  /* 0x0000000400122308 */ /* 0x000e220000000800 */
[----:B------:R-:W-:Y:S01]  /*0d50*/  FSEL R26, R23, 1, P3 ;  /* 0x3f800000171a7808 */ /* 0x000fe20001800000 */
[----:B------:R-:W-:Y:S01]  /*0d60*/  HFMA2.MMA R24, -RZ, RZ, 0.958984375, -6.1690807342529296875e-05 ;  /* 0x3bac840bff187435 */ /* 0x000fe200000001ff */
[----:B------:R-:W-:Y:S01]  /*0d70*/  MOV R23, 0xb9f560b9 ;  /* 0xb9f560b900177802 */ /* 0x000fe20000000f00 */
[----:B------:R-:W-:Y:S01]  /*0d80*/  @!P4 FMUL R21, R20, R20 ;  /* 0x000000141415c220 */ /* 0x000fe20000400000 */
[----:B------:R-:W-:-:S03]  /*0d90*/  @!P4 MOV R28, 0x38b1e96a ;  /* 0x38b1e96a001cc802 */ /* 0x000fc60000000f00 */
[----:B------:R-:W1:Y:S01]  /*0da0*/  MUFU.RCP R19, R19 ;  /* 0x0000001300137308 */ /* 0x000e620000001000 */
[----:B------:R-:W-:Y:S02]  /*0db0*/  @!P4 MOV R23, 0xba574d20 ;  /* 0xba574d200017c802 */ /* 0x000fe40000000f00 */
[----:B------:R-:W-:-:S03]  /*0dc0*/  @!P4 MOV R24, 0x3baad5ea ;  /* 0x3baad5ea0018c802 */ /* 0x000fc60000000f00 */
[----:B------:R-:W-:Y:S01]  /*0dd0*/  FFMA.FTZ R23, R21, R28, R23 ;  /* 0x0000001c15177223 */ /* 0x000fe20000010017 */
[----:B------:R-:W-:Y:S01]  /*0de0*/  @!P5 FMUL R26, R26, 16777216 ;  /* 0x4b8000001a1ad820 */ /* 0x000fe20000400000 */
[----:B------:R-:W-:Y:S02]  /*0df0*/  FADD R17, R9, -R2 ;  /* 0x8000000209117221 */ /* 0x000fe40000000000 */
[----:B------:R-:W-:Y:S01]  /*0e00*/  FFMA.FTZ R25, R23, R21, R24 ;  /* 0x0000001517197223 */ /* 0x000fe20000010018 */
[----:B0-----:R-:W-:Y:S01]  /*0e10*/  @P2 FADD R23, -R18, 1 ;  /* 0x3f80000012172421 */ /* 0x001fe20000000100 */
[----:B------:R-:W-:Y:S01]  /*0e20*/  HFMA2.MMA R24, -RZ, RZ, 1.52734375, -41152 ;  /* 0x3e1cf906ff187435 */ /* 0x000fe200000001ff */
[----:B-1----:R-:W-:Y:S01]  /*0e30*/  FMUL R19, R19, R26 ;  /* 0x0000001a13137220 */ /* 0x002fe20000400000 */
[----:B------:R-:W-:Y:S01]  /*0e40*/  IMAD.MOV.U32 R26, RZ, RZ, -0x42f37e9e ;  /* 0xbd0c8162ff1a7424 */ /* 0x000fe200078e00ff */
[----:B------:R-:W-:Y:S01]  /*0e50*/  @!P4 MOV R26, 0xbcdc1be7 ;  /* 0xbcdc1be7001ac802 */ /* 0x000fe20000000f00 */
[----:B------:R-:W-:Y:S01]  /*0e60*/  FMUL R6, R6, R17 ;  /* 0x0000001106067220 */ /* 0x000fe20000400000 */
[----:B------:R-:W-:Y:S01]  /*0e70*/  @P2 LOP3.LUT R4, R23, 0x80000000, R0, 0xf8, !PT ;  /* 0x8000000017042812 */ /* 0x000fe200078ef800 */
[----:B------:R-:W-:Y:S01]  /*0e80*/  HFMA2.MMA R0, -RZ, RZ, 1.853515625, -0.00091457366943359375 ;  /* 0x3f6a937eff007435 */ /* 0x000fe200000001ff */
[----:B------:R-:W-:Y:S01]  /*0e90*/  @!P4 MOV R24, 0x3de718af ;  /* 0x3de718af0018c802 */ /* 0x000fe20000000f00 */
[----:B------:R-:W-:Y:S01]  /*0ea0*/  FFMA.FTZ R25, R25, R21, R26 ;  /* 0x0000001519197223 */ /* 0x000fe2000001001a */
[----:B------:R-:W-:Y:S01]  /*0eb0*/  FMUL R18, R6, 0.70710676908493041992 ;  /* 0x3f3504f306127820 */ /* 0x000fe20000400000 */
[----:B------:R-:W-:-:S02]  /*0ec0*/  HFMA2.MMA R6, -RZ, RZ, 1.78125, -136.25 ;  /* 0x3f20d842ff067435 */ /* 0x000fc400000001ff */
[----:B------:R-:W-:Y:S01]  /*0ed0*/  @!P4 MOV R0, 0xbec093ac ;  /* 0xbec093ac0000c802 */ /* 0x000fe20000000f00 */
[----:B------:R-:W-:-:S03]  /*0ee0*/  FFMA.FTZ R25, R25, R21, R24 ;  /* 0x0000001519197223 */ /* 0x000fc60000010018 */
[----:B------:R-:W-:Y:S01]  /*0ef0*/  @!P4 MOV R6, 0x3e0375d3 ;  /* 0x3e0375d30006c802 */ /* 0x000fe20000000f00 */
[----:B------:R-:W-:Y:S01]  /*0f00*/  FFMA.FTZ R25, R25, R21, R0 ;  /* 0x0000001519197223 */ /* 0x000fe20000010000 */
[----:B------:R-:W-:-:S03]  /*0f10*/  FADD.FTZ R23, |R18|, -RZ ;  /* 0x800000ff12177221 */ /* 0x000fc60000010200 */
[----:B------:R-:W-:Y:S01]  /*0f20*/  FFMA.FTZ R6, R25, R21, R6 ;  /* 0x0000001519067223 */ /* 0x000fe20000010006 */
[----:B------:R-:W-:Y:S01]  /*0f30*/  FSEL R21, -R21, R20, P4 ;  /* 0x0000001415157208 */ /* 0x000fe20002000100 */
[--C-:B------:R-:W-:Y:S01]  /*0f40*/  FADD R2, R16, -R3.reuse ;  /* 0x8000000310027221 */ /* 0x100fe20000000000 */
[----:B------:R-:W-:Y:S01]  /*0f50*/  FSETP.GE.AND P3, PT, R23, 1.0029599666595458984, PT ;  /* 0x3f8060fe1700780b */ /* 0x000fe20003f66000 */
[----:B------:R-:W-:Y:S02]  /*0f60*/  FADD R24, R22, -R3 ;  /* 0x8000000316187221 */ /* 0x000fe40000000000 */
[----:B------:R-:W-:Y:S01]  /*0f70*/  FFMA.FTZ R6, R6, R21, R21 ;  /* 0x0000001506067223 */ /* 0x000fe20000010015 */
[----:B------:R-:W-:Y:S01]  /*0f80*/  FMUL R2, R2, R19 ;  /* 0x0000001302027220 */ /* 0x000fe20000400000 */
[----:B------:R-:W-:Y:S02]  /*0f90*/  FMUL R19, R19, R24 ;  /* 0x0000001813137220 */ /* 0x000fe40000400000 */
[----:B------:R-:W0:Y:S01]  /*0fa0*/  @P4 MUFU.EX2 R21, R6 ;  /* 0x0000000600154308 */ /* 0x000e220000000800 */
[----:B------:R-:W-:Y:S01]  /*0fb0*/  FMUL R17, R2, 0.70710676908493041992 ;  /* 0x3f3504f302117820 */ /* 0x000fe20000400000 */
[----:B------:R-:W-:-:S03]  /*0fc0*/  HFMA2.MMA R24, -RZ, RZ, 0.470947265625, -12.46875 ;  /* 0x3789ca3cff187435 */ /* 0x000fc600000001ff */
[----:B------:R-:W-:Y:S01]  /*0fd0*/  FADD.FTZ R2, |R17|, -RZ ;  /* 0x800000ff11027221 */ /* 0x000fe20000010200 */
[----:B------:R-:W-:Y:S01]  /*0fe0*/  MOV R0, 0xb9f560b9 ;  /* 0xb9f560b900007802 */ /* 0x000fe20000000f00 */
[----:B------:R-:W-:Y:S01]  /*0ff0*/  @!P3 FMUL R23, R18, R18 ;  /* 0x000000121217b220 */ /* 0x000fe20000400000 */
[----:B------:R-:W-:Y:S02]  /*1000*/  @!P3 MOV R24, 0x38b1e96a ;  /* 0x38b1e96a0018b802 */ /* 0x000fe40000000f00 */
[----:B------:R-:W-:Y:S01]  /*1010*/  @!P3 MOV R0, 0xba574d20 ;  /* 0xba574d200000b802 */ /* 0x000fe20000000f00 */
[----:B------:R-:W-:Y:S01]  /*1020*/  FMUL R19, R19, 0.70710676908493041992 ;  /* 0x3f3504f313137820 */ /* 0x000fe20000400000 */
[----:B------:R-:W-:-:S03]  /*1030*/  FSETP.GE.AND P1, PT, R2, 1.0029599666595458984, PT ;  /* 0x3f8060fe0200780b */ /* 0x000fc60003f26000 */
[----:B------:R-:W-:Y:S01]  /*1040*/  FFMA.FTZ R24, R23, R24, R0 ;  /* 0x0000001817187223 */ /* 0x000fe20000010000 */
[----:B------:R-:W-:Y:S01]  /*1050*/  FADD.FTZ R0, |R19|, -RZ ;  /* 0x800000ff13007221 */ /* 0x000fe20000010200 */
[----:B0-----:R-:W-:Y:S01]  /*1060*/  @P4 FADD R21, -R21, 1 ;  /* 0x3f80000015154421 */ /* 0x001fe20000000100 */
[----:B------:R-:W-:-:S03]  /*1070*/  HFMA2.MMA R3, -RZ, RZ, 0.470947265625, -12.46875 ;  /* 0x3789ca3cff037435 */ /* 0x000fc600000001ff */
[----:B------:R-:W-:Y:S02]  /*1080*/  FSETP.GE.AND P2, PT, R0, 1.0029599666595458984, PT ;  /* 0x3f8060fe0000780b */ /* 0x000fe40003f46000 */
[----:B------:R-:W-:Y:S01]  /*1090*/  @P4 LOP3.LUT R6, R21, 0x80000000, R20, 0xf8, !PT ;  /* 0x8000000015064812 */ /* 0x000fe200078ef814 */
[----:B------:R-:W-:Y:S01]  /*10a0*/  HFMA2.MMA R20, -RZ, RZ, 0.958984375, -6.1690807342529296875e-05 ;  /* 0x3bac840bff147435 */ /* 0x000fe200000001ff */
[----:B------:R-:W-:Y:S01]  /*10b0*/  MOV R27, 0xb9f560b9 ;  /* 0xb9f560b9001b7802 */ /* 0x000fe20000000f00 */
[----:B------:R-:W-:Y:S01]  /*10c0*/  @!P1 IMAD.MOV.U32 R27, RZ, RZ, -0x45a8b2e0 ;  /* 0xba574d20ff1b9424 */ /* 0x000fe200078e00ff */
[----:B------:R-:W-:Y:S01]  /*10d0*/  @!P1 MOV R3, 0x38b1e96a ;  /* 0x38b1e96a00039802 */ /* 0x000fe20000000f00 */
[----:B------:R-:W-:Y:S01]  /*10e0*/  @!P1 FMUL R2, R17, R17 ;  /* 0x0000001111029220 */ /* 0x000fe20000400000 */
[----:B------:R-:W-:Y:S01]  /*10f0*/  HFMA2.MMA R21, -RZ, RZ, 0.470947265625, -12.46875 ;  /* 0x3789ca3cff157435 */ /* 0x000fe200000001ff */
[----:B------:R-:W-:Y:S02]  /*1100*/  @!P1 MOV R20, 0x3baad5ea ;  /* 0x3baad5ea00149802 */ /* 0x000fe40000000f00 */
[----:B------:R-:W-:Y:S01]  /*1110*/  FFMA.FTZ R3, R2, R3, R27 ;  /* 0x0000000302037223 */ /* 0x000fe2000001001b */
[----:B------:R-:W-:Y:S01]  /*1120*/  MOV R25, 0xb9f560b9 ;  /* 0xb9f560b900197802 */ /* 0x000fe20000000f00 */
[----:B------:R-:W-:Y:S01]  /*1130*/  @!P2 FMUL R0, R19, R19 ;  /* 0x000000131300a220 */ /* 0x000fe20000400000 */
[----:B------:R-:W-:Y:S01]  /*1140*/  @!P2 MOV R21, 0x38b1e96a ;  /* 0x38b1e96a0015a802 */ /* 0x000fe20000000f00 */
[----:B------:R-:W-:Y:S01]  /*1150*/  FFMA.FTZ R20, R3, R2, R20 ;  /* 0x0000000203147223 */ /* 0x000fe20000010014 */
[----:B------:R-:W-:Y:S01]  /*1160*/  @!P2 MOV R25, 0xba574d20 ;  /* 0xba574d200019a802 */ /* 0x000fe20000000f00 */
[----:B------:R-:W-:Y:S01]  /*1170*/  IMAD.MOV.U32 R3, RZ, RZ, 0x3bac840b ;  /* 0x3bac840bff037424 */ /* 0x000fe200078e00ff */
[----:B------:R-:W-:-:S03]  /*1180*/  @!P3 MOV R3, 0x3baad5ea ;  /* 0x3baad5ea0003b802 */ /* 0x000fc60000000f00 */
[----:B------:R-:W-:Y:S02]  /*1190*/  FFMA.FTZ R26, R0, R21, R25 ;  /* 0x00000015001a7223 */ /* 0x000fe40000010019 */
[----:B------:R-:W-:Y:S01]  /*11a0*/  FFMA.FTZ R21, R24, R23, R3 ;  /* 0x0000001718157223 */ /* 0x000fe20000010003 */
[----:B------:R-:W-:-:S06]  /*11b0*/  HFMA2.MMA R3, -RZ, RZ, 0.958984375, -6.1690807342529296875e-05 ;  /* 0x3bac840bff037435 */ /* 0x000fcc00000001ff */
[----:B------:R-:W-:-:S05]  /*11c0*/  @!P2 MOV R3, 0x3baad5ea ;  /* 0x3baad5ea0003a802 */ /* 0x000fca0000000f00 */
[----:B------:R-:W-:Y:S01]  /*11d0*/  FFMA.FTZ R26, R26, R0, R3 ;  /* 0x000000001a1a7223 */ /* 0x000fe20000010003 */
[----:B------:R-:W-:-:S06]  /*11e0*/  HFMA2.MMA R3, -RZ, RZ, -1.26171875, -2.110004425048828125e-05 ;  /* 0xbd0c8162ff037435 */ /* 0x000fcc00000001ff */
[----:B------:R-:W-:-:S05]  /*11f0*/  @!P1 MOV R3, 0xbcdc1be7 ;  /* 0xbcdc1be700039802 */ /* 0x000fca0000000f00 */
[----:B------:R-:W-:Y:S01]  /*1200*/  FFMA.FTZ R20, R20, R2, R3 ;  /* 0x0000000214147223 */ /* 0x000fe20000010003 */
[----:B------:R-:W-:-:S06]  /*1210*/  HFMA2.MMA R3, -RZ, RZ, -1.26171875, -2.110004425048828125e-05 ;  /* 0xbd0c8162ff037435 */ /* 0x000fcc00000001ff */
[----:B------:R-:W-:-:S05]  /*1220*/  @!P2 MOV R3, 0xbcdc1be7 ;  /* 0xbcdc1be70003a802 */ /* 0x000fca0000000f00 */
[----:B------:R-:W-:Y:S01]  /*1230*/  FFMA.FTZ R26, R26, R0, R3 ;  /* 0x000000001a1a7223 */ /* 0x000fe20000010003 */
[----:B------:R-:W-:-:S06]  /*1240*/  HFMA2.MMA R3, -RZ, RZ, 1.52734375, -41152 ;  /* 0x3e1cf906ff037435 */ /* 0x000fcc00000001ff */
[----:B------:R-:W-:-:S04]  /*1250*/  @!P1 IMAD.MOV.U32 R3, RZ, RZ, 0x3de718af ;  /* 0x3de718afff039424 */ /* 0x000fc800078e00ff */
[----:B------:R-:W-:Y:S01]  /*1260*/  FFMA.FTZ R20, R20, R2, R3 ;  /* 0x0000000214147223 */ /* 0x000fe20000010003 */
[----:B------:R-:W-:Y:S02]  /*1270*/  HFMA2.MMA R3, -RZ, RZ, 1.52734375, -41152 ;  /* 0x3e1cf906ff037435 */ /* 0x000fe400000001ff */
[----:B------:R-:W-:-:S04]  /*1280*/  HFMA2.MMA R24, -RZ, RZ, -1.26171875, -2.110004425048828125e-05 ;  /* 0xbd0c8162ff187435 */ /* 0x000fc800000001ff */
[----:B------:R-:W-:Y:S02]  /*1290*/  @!P2 MOV R3, 0x3de718af ;  /* 0x3de718af0003a802 */ /* 0x000fe40000000f00 */
[----:B------:R-:W-:-:S03]  /*12a0*/  @!P3 MOV R24, 0xbcdc1be7 ;  /* 0xbcdc1be70018b802 */ /* 0x000fc60000000f00 */
[----:B------:R-:W-:Y:S01]  /*12b0*/  FFMA.FTZ R26, R26, R0, R3 ;  /* 0x000000001a1a7223 */ /* 0x000fe20000010003 */
[----:B------:R-:W-:Y:S01]  /*12c0*/  HFMA2.MMA R3, -RZ, RZ, 1.853515625, -0.00091457366943359375 ;  /* 0x3f6a937eff037435 */ /* 0x000fe200000001ff */
[----:B------:R-:W-:Y:S01]  /*12d0*/  FFMA.FTZ R21, R21, R23, R24 ;  /* 0x0000001715157223 */ /* 0x000fe20000010018 */
[----:B------:R-:W-:Y:S02]  /*12e0*/  MOV R24, 0x3e1cf906 ;  /* 0x3e1cf90600187802 */ /* 0x000fe40000000f00 */
[----:B------:R-:W-:Y:S02]  /*12f0*/  @!P3 MOV R24, 0x3de718af ;  /* 0x3de718af0018b802 */ /* 0x000fe40000000f00 */
[----:B------:R-:W-:-:S03]  /*1300*/  @!P1 MOV R3, 0xbec093ac ;  /* 0xbec093ac00039802 */ /* 0x000fc60000000f00 */
[----:B------:R-:W-:Y:S01]  /*1310*/  FFMA.FTZ R21, R21, R23, R24 ;  /* 0x0000001715157223 */ /* 0x000fe20000010018 */
[----:B------:R-:W-:Y:S01]  /*1320*/  HFMA2.MMA R24, -RZ, RZ, 1.853515625, -0.00091457366943359375 ;  /* 0x3f6a937eff187435 */ /* 0x000fe200000001ff */
[----:B------:R-:W-:Y:S01]  /*1330*/  FFMA.FTZ R20, R20, R2, R3 ;  /* 0x0000000214147223 */ /* 0x000fe20000010003 */
[----:B------:R-:W-:-:S04]  /*1340*/  HFMA2.MMA R3, -RZ, RZ, 1.853515625, -0.00091457366943359375 ;  /* 0x3f6a937eff037435 */ /* 0x000fc800000001ff */
[----:B------:R-:W-:Y:S02]  /*1350*/  @!P3 MOV R24, 0xbec093ac ;  /* 0xbec093ac0018b802 */ /* 0x000fe40000000f00 */
[----:B------:R-:W-:Y:S01]  /*1360*/  @!P2 MOV R3, 0xbec093ac ;  /* 0xbec093ac0003a802 */ /* 0x000fe20000000f00 */
[----:B------:R-:W-:Y:S01]  /*1370*/  HFMA2.MMA R25, -RZ, RZ, 1.78125, -136.25 ;  /* 0x3f20d842ff197435 */ /* 0x000fe200000001ff */
[C---:B--2---:R-:W-:Y:S01]  /*1380*/  FSETP.GT.AND P4, PT, R10.reuse, 9.9999997171806853657e-10, PT ;  /* 0x3089705f0a00780b */ /* 0x044fe20003f84000 */
[----:B------:R-:W-:Y:S01]  /*1390*/  FFMA.FTZ R21, R21, R23, R24 ;  /* 0x0000001715157223 */ /* 0x000fe20000010018 */
[----:B------:R-:W-:Y:S01]  /*13a0*/  FSETP.NAN.AND P6, PT, R10, R10, PT ;  /* 0x0000000a0a00720b */ /* 0x000fe20003fc8000 */
[----:B------:R-:W-:Y:S01]  /*13b0*/  FFMA.FTZ R24, R26, R0, R3 ;  /* 0x000000001a187223 */ /* 0x000fe20000010003 */
[----:B------:R-:W-:Y:S01]  /*13c0*/  FSETP.GT.AND P5, PT, R11, 9.9999997171806853657e-10, PT ;  /* 0x3089705f0b00780b */ /* 0x000fe20003fa4000 */
[----:B------:R-:W-:Y:S01]  /*13d0*/  IMAD.MOV.U32 R3, RZ, RZ, 0x3f20d842 ;  /* 0x3f20d842ff037424 */ /* 0x000fe200078e00ff */
[----:B------:R-:W-:-:S02]  /*13e0*/  @!P1 MOV R3, 0x3e0375d3 ;  /* 0x3e0375d300039802 */ /* 0x000fc40000000f00 */
[----:B------:R-:W-:-:S05]  /*13f0*/  @!P2 MOV R25, 0x3e0375d3 ;  /* 0x3e0375d30019a802 */ /* 0x000fca0000000f00 */
[----:B------:R-:W-:Y:S01]  /*1400*/  @!P4 FSEL R10, R10, 9.9999997171806853657e-10, P6 ;  /* 0x3089705f0a0ac808 */ /* 0x000fe20003000000 */
[----:B------:R-:W-:Y:S01]  /*1410*/  FFMA.FTZ R3, R20, R2, R3 ;  /* 0x0000000214037223 */ /* 0x000fe20000010003 */
[----:B------:R-:W-:Y:S02]  /*1420*/  HFMA2.MMA R20, -RZ, RZ, 1.78125, -136.25 ;  /* 0x3f20d842ff147435 */ /* 0x000fe400000001ff */
[----:B------:R-:W-:Y:S01]  /*1430*/  FSETP.GT.AND P4, PT, |R10|, 8.50705917302346158658e+37, PT ;  /* 0x7e8000000a00780b */ /* 0x000fe20003f84200 */
[----:B------:R-:W-:Y:S01]  /*1440*/  FFMA.FTZ R24, R24, R0, R25 ;  /* 0x0000000018187223 */ /* 0x000fe20000010019 */
[C---:B------:R-:W-:Y:S01]  /*1450*/  FSETP.NAN.AND P6, PT, R11.reuse, R11, PT ;  /* 0x0000000b0b00720b */ /* 0x040fe20003fc8000 */
[----:B------:R-:W-:Y:S01]  /*1460*/  HFMA2.MMA R25, -RZ, RZ, 1.625, 0 ;  /* 0x3e800000ff197435 */ /* 0x000fe200000001ff */
[----:B------:R-:W-:Y:S02]  /*1470*/  @!P3 MOV R20, 0x3e0375d3 ;  /* 0x3e0375d30014b802 */ /* 0x000fe40000000f00 */
[----:B------:R-:W-:-:S02]  /*1480*/  @!P5 FSEL R11, R11, 9.9999997171806853657e-10, P6 ;  /* 0x3089705f0b0bd808 */ /* 0x000fc40003000000 */
[C---:B------:R-:W-:Y:S02]  /*1490*/  FSETP.GEU.AND P5, PT, |R10|.reuse, 1.175494350822287508e-38, PT ;  /* 0x008000000a00780b */ /* 0x040fe40003fae200 */
[----:B------:R-:W-:Y:S01]  /*14a0*/  FSETP.GT.AND P6, PT, |R11|, 8.50705917302346158658e+37, PT ;  /* 0x7e8000000b00780b */ /* 0x000fe20003fc4200 */
[----:B------:R-:W-:Y:S02]  /*14b0*/  FFMA.FTZ R21, R21, R23, R20 ;  /* 0x0000001715157223 */ /* 0x000fe40000010014 */
[----:B------:R-:W-:Y:S01]  /*14c0*/  @P4 FMUL R10, R10, 0.25 ;  /* 0x3e8000000a0a4820 */ /* 0x000fe20000400000 */
[----:B------:R-:W-:Y:S02]  /*14d0*/  FSEL R20, R25, 1, P4 ;  /* 0x3f80000019147808 */ /* 0x000fe40002000000 */
[----:B------:R-:W-:-:S07]  /*14e0*/  FSETP.GEU.AND P4, PT, |R11|, 1.175494350822287508e-38, PT ;  /* 0x008000000b00780b */ /* 0x000fce0003f8e200 */
[----:B------:R-:W-:Y:S01]  /*14f0*/  @P6 FMUL R11, R11, 0.25 ;  /* 0x3e8000000b0b6820 */ /* 0x000fe20000400000 */
[----:B------:R-:W-:Y:S01]  /*1500*/  @!P5 FMUL R10, R10, 16777216 ;  /* 0x4b8000000a0ad820 */ /* 0x000fe20000400000 */
[----:B------:R-:W-:-:S04]  /*1510*/  FSEL R2, -R2, R17, P1 ;  /* 0x0000001102027208 */ /* 0x000fc80000800100 */
[----:B------:R-:W-:Y:S01]  /*1520*/  @!P4 FMUL R11, R11, 16777216 ;  /* 0x4b8000000b0bc820 */ /* 0x000fe20000400000 */
[----:B------:R-:W0:Y:S01]  /*1530*/  MUFU.RCP R27, R10 ;  /* 0x0000000a001b7308 */ /* 0x000e220000001000 */
[----:B------:R-:W-:Y:S01]  /*1540*/  FFMA.FTZ R3, R3, R2, R2 ;  /* 0x0000000203037223 */ /* 0x000fe20000010002 */
[----:B------:R-:W-:Y:S02]  /*1550*/  FSEL R2, -R23, R18, P3 ;  /* 0x0000001217027208 */ /* 0x000fe40001800100 */
[----:B------:R-:W-:-:S04]  /*1560*/  FSEL R23, -R0, R19, P2 ;  /* 0x0000001300177208 */ /* 0x000fc80001000100 */
[----:B------:R-:W1:Y:S01]  /*1570*/  MUFU.RCP R11, R11 ;  /* 0x0000000b000b7308 */ /* 0x000e620000001000 */
[----:B------:R-:W-:Y:S01]  /*1580*/  FSEL R26, R25, 1, P6 ;  /* 0x3f800000191a7808 */ /* 0x000fe20003000000 */
[----:B------:R-:W-:Y:S01]  /*1590*/  FFMA.FTZ R2, R21, R2, R2 ;  /* 0x0000000215027223 */ /* 0x000fe20000010002 */
[----:B------:R-:W-:Y:S01]  /*15a0*/  FFMA.FTZ R0, R24, R23, R23 ;  /* 0x0000001718007223 */ /* 0x000fe20000010017 */
[----:B------:R-:W-:Y:S01]  /*15b0*/  @!P5 FMUL R20, R20, 16777216 ;  /* 0x4b8000001414d820 */ /* 0x000fe20000400000 */
[----:B------:R-:W-:Y:S01]  /*15c0*/  FADD R23, R8, 0.5 ;  /* 0x3f00000008177421 */ /* 0x000fe20000000000 */
[----:B------:R-:W-:Y:S02]  /*15d0*/  @!P4 FMUL R26, R26, 16777216 ;  /* 0x4b8000001a1ac820 */ /* 0x000fe40000400000 */
[----:B------:R-:W2:Y:S01]  /*15e0*/  @P3 MUFU.EX2 R25, R2 ;  /* 0x0000000200193308 */ /* 0x000ea20000000800 */
[----:B0-----:R-:W-:Y:S01]  /*15f0*/  FMUL R27, R27, R20 ;  /* 0x000000141b1b7220 */ /* 0x001fe20000400000 */
[--C-:B---3--:R-:W-:Y:S01]  /*1600*/  FADD R8, R23, -R12.reuse ;  /* 0x8000000c17087221 */ /* 0x108fe20000000000 */
[----:B------:R-:W-:-:S05]  /*1610*/  FADD R9, R9, -R12 ;  /* 0x8000000c09097221 */ /* 0x000fca0000000000 */
[----:B------:R-:W0:Y:S01]  /*1620*/  @P2 MUFU.EX2 R10, R0 ;  /* 0x00000000000a2308 */ /* 0x000e220000000800 */
[----:B-1----:R-:W-:Y:S01]  /*1630*/  FMUL R24, R11, R26 ;  /* 0x0000001a0b187220 */ /* 0x002fe20000400000 */
[----:B------:R-:W-:Y:S01]  /*1640*/  FADD R11, R22, -R13 ;  /* 0x8000000d160b7221 */ /* 0x000fe20000000000 */
[----:B------:R-:W-:Y:S01]  /*1650*/  FMUL R8, R8, R27 ;  /* 0x0000001b08087220 */ /* 0x000fe20000400000 */
[----:B------:R-:W-:Y:S02]  /*1660*/  FMUL R12, R27, R9 ;  /* 0x000000091b0c7220 */ /* 0x000fe40000400000 */
[----:B------:R-:W-:Y:S01]  /*1670*/  FMUL R11, R24, R11 ;  /* 0x0000000b180b7220 */ /* 0x000fe20000400000 */
[----:B------:R-:W-:Y:S01]  /*1680*/  FMUL R9, R8, 0.70710676908493041992 ;  /* 0x3f3504f308097820 */ /* 0x000fe20000400000 */
[----:B------:R-:W1:Y:S01]  /*1690*/  @P1 MUFU.EX2 R21, R3 ;  /* 0x0000000300151308 */ /* 0x000e620000000800 */
[----:B------:R-:W-:Y:S01]  /*16a0*/  FMUL R8, R12, 0.70710676908493041992 ;  /* 0x3f3504f30c087820 */ /* 0x000fe20000400000 */
[----:B------:R-:W-:Y:S01]  /*16b0*/  FMUL R23, R11, 0.70710676908493041992 ;  /* 0x3f3504f30b177820 */ /* 0x000fe20000400000 */
[----:B------:R-:W-:Y:S01]  /*16c0*/  FADD.FTZ R20, |R9|, -RZ ;  /* 0x800000ff09147221 */ /* 0x000fe20000010200 */
[----:B--2---:R-:W-:Y:S01]  /*16d0*/  @P3 FADD R25, -R25, 1 ;  /* 0x3f80000019193421 */ /* 0x004fe20000000100 */
[----:B------:R-:W-:Y:S01]  /*16e0*/  FADD.FTZ R11, |R8|, -RZ ;  /* 0x800000ff080b7221 */ /* 0x000fe20000010200 */
[----:B0-----:R-:W-:Y:S01]  /*16f0*/  @P2 FADD R22, -R10, 1 ;  /* 0x3f8000000a162421 */ /* 0x001fe20000000100 */
[----:B------:R-:W-:Y:S01]  /*1700*/  FADD.FTZ R10, |R23|, -RZ ;  /* 0x800000ff170a7221 */ /* 0x000fe20000010200 */
[----:B------:R-:W-:-:S02]  /*1710*/  FSETP.GE.AND P4, PT, R20, 1.0029599666595458984, PT ;  /* 0x3f8060fe1400780b */ /* 0x000fc40003f86000 */
[----:B------:R-:W-:Y:S02]  /*1720*/  @P3 LOP3.LUT R2, R25, 0x80000000, R18, 0xf8, !PT ;  /* 0x8000000019023812 */ /* 0x000fe400078ef812 */
[----:B------:R-:W-:Y:S02]  /*1730*/  FSETP.GE.AND P3, PT, R11, 1.0029599666595458984, PT ;  /* 0x3f8060fe0b00780b */ /* 0x000fe40003f66000 */
[----:B------:R-:W-:Y:S02]  /*1740*/  @P2 LOP3.LUT R0, R22, 0x80000000, R19, 0xf8, !PT ;  /* 0x8000000016002812 */ /* 0x000fe400078ef813 */
[----:B------:R-:W-:Y:S01]  /*1750*/  FSETP.GE.AND P2, PT, R10, 1.0029599666595458984, PT ;  /* 0x3f8060fe0a00780b */ /* 0x000fe20003f46000 */
[----:B-1----:R-:W-:Y:S01]  /*1760*/  @P1 FADD R12, -R21, 1 ;  /* 0x3f800000150c1421 */ /* 0x002fe20000000100 */
[----:B------:R-:W-:Y:S02]  /*1770*/  HFMA2.MMA R25, -RZ, RZ, -0.74462890625, 604.5 ;  /* 0xb9f560b9ff197435 */ /* 0x000fe400000001ff */
[----:B------:R-:W-:-:S02]  /*1780*/  HFMA2.MMA R22, -RZ, RZ, -0.74462890625, 604.5 ;  /* 0xb9f560b9ff167435 */ /* 0x000fc400000001ff */
[----:B------:R-:W-:Y:S02]  /*1790*/  @P1 LOP3.LUT R3, R12, 0x80000000, R17, 0xf8, !PT ;  /* 0x800000000c031812 */ /* 0x000fe400078ef811 */
[----:B------:R-:W-:Y:S01]  /*17a0*/  MOV R17, 0x3789ca3c ;  /* 0x3789ca3c00117802 */ /* 0x000fe20000000f00 */
[----:B------:R-:W-:Y:S01]  /*17b0*/  IMAD.MOV.U32 R12, RZ, RZ, 0x3789ca3c ;  /* 0x3789ca3cff0c7424 */ /* 0x000fe200078e00ff */
[----:B------:R-:W-:Y:S01]  /*17c0*/  MOV R18, 0x3789ca3c ;  /* 0x3789ca3c00127802 */ /* 0x000fe20000000f00 */
[----:B------:R-:W-:Y:S01]  /*17d0*/  @!P4 FMUL R20, R9, R9 ;  /* 0x000000090914c220 */ /* 0x000fe20000400000 */
[----:B------:R-:W-:Y:S02]  /*17e0*/  @!P4 MOV R17, 0x38b1e96a ;  /* 0x38b1e96a0011c802 */ /* 0x000fe40000000f00 */
[----:B------:R-:W-:Y:S01]  /*17f0*/  @!P4 MOV R25, 0xba574d20 ;  /* 0xba574d200019c802 */ /* 0x000fe20000000f00 */
[----:B------:R-:W-:Y:S01]  /*1800*/  @!P3 FMUL R11, R8, R8 ;  /* 0x00000008080bb220 */ /* 0x000fe20000400000 */
[----:B------:R-:W-:-:S02]  /*1810*/  MOV R19, 0xb9f560b9 ;  /* 0xb9f560b900137802 */ /* 0x000fc40000000f00 */
[----:B------:R-:W-:Y:S02]  /*1820*/  @!P3 MOV R18, 0x38b1e96a ;  /* 0x38b1e96a0012b802 */ /* 0x000fe40000000f00 */
[----:B------:R-:W-:Y:S01]  /*1830*/  @!P3 MOV R22, 0xba574d20 ;  /* 0xba574d200016b802 */ /* 0x000fe20000000f00 */
[----:B------:R-:W-:Y:S01]  /*1840*/  @!P2 FMUL R10, R23, R23 ;  /* 0x00000017170aa220 */ /* 0x000fe20000400000 */
[----:B------:R-:W-:Y:S02]  /*1850*/  @!P2 MOV R12, 0x38b1e96a ;  /* 0x38b1e96a000ca802 */ /* 0x000fe40000000f00 */
[----:B------:R-:W-:Y:S01]  /*1860*/  @!P2 MOV R19, 0xba574d20 ;  /* 0xba574d200013a802 */ /* 0x000fe20000000f00 */
[----:B------:R-:W-:Y:S01]  /*1870*/  FFMA.FTZ R17, R20, R17, R25 ;  /* 0x0000001114117223 */ /* 0x000fe20000010019 */
[----:B------:R-:W-:-:S03]  /*1880*/  FFMA.FTZ R25, R11, R18, R22 ;  /* 0x000000120b197223 */ /* 0x000fc60000010016 */
[----:B------:R-:W-:Y:S01]  /*1890*/  FFMA.FTZ R22, R10, R12, R19 ;  /* 0x0000000c0a167223 */ /* 0x000fe20000010013 */
[----:B------:R-:W-:Y:S02]  /*18a0*/  HFMA2.MMA R12, -RZ, RZ, 0.958984375, -6.1690807342529296875e-05 ;  /* 0x3bac840bff0c7435 */ /* 0x000fe400000001ff */
[----:B------:R-:W-:Y:S01]  /*18b0*/  HFMA2.MMA R19, -RZ, RZ, 0.958984375, -6.1690807342529296875e-05 ;  /* 0x3bac840bff137435 */ /* 0x000fe200000001ff */
[----:B------:R-:W-:-:S03]  /*18c0*/  MOV R18, 0x3bac840b ;  /* 0x3bac840b00127802 */ /* 0x000fc60000000f00 */
[----:B------:R-:W-:Y:S01]  /*18d0*/  @!P4 IMAD.MOV.U32 R12, RZ, RZ, 0x3baad5ea ;  /* 0x3baad5eaff0cc424 */ /* 0x000fe200078e00ff */
[----:B------:R-:W-:-:S03]  /*18e0*/  @!P3 MOV R18, 0x3baad5ea ;  /* 0x3baad5ea0012b802 */ /* 0x000fc60000000f00 */
[----:B------:R-:W-:Y:S01]  /*18f0*/  FFMA.FTZ R12, R17, R20, R12 ;  /* 0x00000014110c7223 */ /* 0x000fe2000001000c */
[----:B------:R-:W-:Y:S01]  /*1900*/  HFMA2.MMA R17, -RZ, RZ, -1.26171875, -2.110004425048828125e-05 ;  /* 0xbd0c8162ff117435 */ /* 0x000fe200000001ff */
[----:B------:R-:W-:Y:S01]  /*1910*/  @!P2 MOV R19, 0x3baad5ea ;  /* 0x3baad5ea0013a802 */ /* 0x000fe20000000f00 */
[----:B------:R-:W-:Y:S01]  /*1920*/  FFMA.FTZ R25, R25, R11, R18 ;  /* 0x0000000b19197223 */ /* 0x000fe20000010012 */
[----:B------:R-:W-:Y:S01]  /*1930*/  MOV R18, 0xbd0c8162 ;  /* 0xbd0c816200127802 */ /* 0x000fe20000000f00 */
[----:B------:R-:W-:Y:S01]  /*1940*/  FADD R13, R16, -R13 ;  /* 0x8000000d100d7221 */ /* 0x000fe20000000000 */
[----:B------:R-:W-:Y:S01]  /*1950*/  @!P3 MOV R18, 0xbcdc1be7 ;  /* 0xbcdc1be70012b802 */ /* 0x000fe20000000f00 */
[----:B------:R-:W-:Y:S01]  /*1960*/  FFMA.FTZ R16, R22, R10, R19 ;  /* 0x0000000a16107223 */ /* 0x000fe20000010013 */
[----:B------:R-:W-:-:S03]  /*1970*/  @!P2 MOV R17, 0xbcdc1be7 ;  /* 0xbcdc1be70011a802 */ /* 0x000fc60000000f00 */
[----:B------:R-:W-:Y:S02]  /*1980*/  FFMA.FTZ R18, R25, R11, R18 ;  /* 0x0000000b19127223 */ /* 0x000fe40000010012 */
[----:B------:R-:W-:Y:S01]  /*1990*/  FFMA.FTZ R25, R16, R10, R17 ;  /* 0x0000000a10197223 */ /* 0x000fe20000010011 */
[----:B------:R-:W-:Y:S01]  /*19a0*/  FADD R14, R14, 1 ;  /* 0x3f8000000e0e7421 */ /* 0x000fe20000000000 */
[----:B------:R-:W0:Y:S01]  /*19b0*/  LDC.64 R16, c[0x0][0x238] ;  /* 0x00008e00ff107b82 */ /* 0x000e220000000a00 */
[----:B------:R-:W-:Y:S01]  /*19c0*/  HFMA2.MMA R19, -RZ, RZ, -1.26171875, -2.110004425048828125e-05 ;  /* 0xbd0c8162ff137435 */ /* 0x000fe200000001ff */
[----:B------:R-:W-:Y:S01]  /*19d0*/  FADD R21, R15, 1 ;  /* 0x3f8000000f157421 */ /* 0x000fe20000000000 */
[----:B------:R-:W-:Y:S01]  /*19e0*/  FMUL R14, R14, 0.5 ;  /* 0x3f0000000e0e7820 */ /* 0x000fe20000400000 */
[----:B------:R-:W-:Y:S01]  /*19f0*/  FMUL R22, R13, R24 ;  /* 0x000000180d167220 */ /* 0x000fe20000400000 */
[----:B------:R-:W-:Y:S02]  /*1a00*/  HFMA2.MMA R24, -RZ, RZ, 1.52734375, -41152 ;  /* 0x3e1cf906ff187435 */ /* 0x000fe400000001ff */
[----:B------:R-:W-:Y:S01]  /*1a10*/  FFMA R21, R21, -0.5, R14 ;  /* 0xbf00000015157823 */ /* 0x000fe2000000000e */
[----:B------:R-:W-:Y:S01]  /*1a20*/  @!P4 MOV R19, 0xbcdc1be7 ;  /* 0xbcdc1be70013c802 */ /* 0x000fe20000000f00 */
[----:B------:R-:W1:Y:S01]  /*1a30*/  LDC.64 R14, c[0x0][0x218] ;  /* 0x00008600ff0e7b82 */ /* 0x000e620000000a00 */
[----:B------:R-:W-:Y:S01]  /*1a40*/  HFMA2.MMA R27, -RZ, RZ, 1.52734375, -41152 ;  /* 0x3e1cf906ff1b7435 */ /* 0x000fe200000001ff */
[----:B------:R-:W-:-:S02]  /*1a50*/  @!P4 MOV R24, 0x3de718af ;  /* 0x3de718af0018c802 */ /* 0x000fc40000000f00 */
[-C--:B------:R-:W-:Y:S01]  /*1a60*/  FFMA.FTZ R19, R12, R20.reuse, R19 ;  /* 0x000000140c137223 */ /* 0x080fe20000010013 */
[----:B------:R-:W-:Y:S02]  /*1a70*/  MOV R26, 0x3f6a937e ;  /* 0x3f6a937e001a7802 */ /* 0x000fe40000000f00 */
[----:B------:R-:W-:Y:S01]  /*1a80*/  @!P3 MOV R27, 0x3de718af ;  /* 0x3de718af001bb802 */ /* 0x000fe20000000f00 */
[----:B------:R-:W-:Y:S01]  /*1a90*/  FFMA.FTZ R19, R19, R20, R24 ;  /* 0x0000001413137223 */ /* 0x000fe20000010018 */
[----:B------:R-:W-:-:S03]  /*1aa0*/  @!P4 MOV R26, 0xbec093ac ;  /* 0xbec093ac001ac802 */ /* 0x000fc60000000f00 */
[----:B------:R-:W-:Y:S02]  /*1ab0*/  FFMA.FTZ R24, R18, R11, R27 ;  /* 0x0000000b12187223 */ /* 0x000fe4000001001b */
[----:B------:R-:W-:Y:S01]  /*1ac0*/  FFMA.FTZ R27, R19, R20, R26 ;  /* 0x00000014131b7223 */ /* 0x000fe2000001001a */
[C---:B0-----:R-:W-:Y:S02]  /*1ad0*/  IMAD.WIDE R18, R5.reuse, 0x4, R16 ;  /* 0x0000000405127825 */ /* 0x041fe400078e0210 */
[----:B------:R-:W0:Y:S01]  /*1ae0*/  LDC.64 R16, c[0x0][0x250] ;  /* 0x00009400ff107b82 */ /* 0x000e220000000a00 */
[----:B------:R-:W-:Y:S01]  /*1af0*/  CS2R R12, SRZ ;  /* 0x00000000000c7805 */ /* 0x000fe2000001ff00 */
[----:B-1----:R-:W-:-:S05]  /*1b00*/  IMAD.WIDE R14, R5, 0x4, R14 ;  /* 0x00000004050e7825 */ /* 0x002fca00078e020e */
[----:B------:R1:W2:Y:S02]  /*1b10*/  @!P0 LDG.E.64 R12, desc[UR4][R14.64] ;  /* 0x000000040e0c8981 */ /* 0x0002a4000c1e1b00 */
[----:B-1----:R-:W-:Y:S01]  /*1b20*/  CS2R R14, SRZ ;  /* 0x00000000000e7805 */ /* 0x002fe2000001ff00 */
[----:B0-----:R-:W-:-:S05]  /*1b30*/  IMAD.WIDE R16, R5, 0x4, R16 ;  /* 0x0000000405107825 */ /* 0x001fca00078e0210 */
[----:B------:R0:W3:Y:S02]  /*1b40*/  @!P0 LDG.E.64 R14, desc[UR4][R18.64] ;  /* 0x00000004120e8981 */ /* 0x0000e4000c1e1b00 */
[----:B0-----:R-:W-:-:S06]  /*1b50*/  CS2R R18, SRZ ;  /* 0x0000000000127805 */ /* 0x001fcc000001ff00 */
[----:B------:R0:W4:Y:S01]  /*1b60*/  @!P0 LDG.E.64 R18, desc[UR4][R16.64] ;  /* 0x0000000410128981 */ /* 0x000122000c1e1b00 */
[----:B------:R-:W-:Y:S01]  /*1b70*/  IMAD.MOV.U32 R28, RZ, RZ, 0x3e1cf906 ;  /* 0x3e1cf906ff1c7424 */ /* 0x000fe200078e00ff */
[----:B------:R-:W-:-:S05]  /*1b80*/  @!P2 MOV R28, 0x3de718af ;  /* 0x3de718af001ca802 */ /* 0x000fca0000000f00 */
[----:B------:R-:W-:Y:S01]  /*1b90*/  FFMA.FTZ R25, R25, R10, R28 ;  /* 0x0000000a19197223 */ /* 0x000fe2000001001c */
[----:B------:R-:W-:Y:S01]  /*1ba0*/  HFMA2.MMA R28, -RZ, RZ, 1.853515625, -0.00091457366943359375 ;  /* 0x3f6a937eff1c7435 */ /* 0x000fe200000001ff */
[----:B------:R-:W-:-:S05]  /*1bb0*/  MOV R26, 0x3f20d842 ;  /* 0x3f20d842001a7802 */ /* 0x000fca0000000f00 */
[----:B------:R-:W-:Y:S02]  /*1bc0*/  @!P2 MOV R28, 0xbec093ac ;  /* 0xbec093ac001ca802 */ /* 0x000fe40000000f00 */
[----:B------:R-:W-:-:S03]  /*1bd0*/  @!P4 MOV R26, 0x3e0375d3 ;  /* 0x3e0375d3001ac802 */ /* 0x000fc60000000f00 */
[----:B------:R-:W-:Y:S01]  /*1be0*/  FFMA.FTZ R28, R25, R10, R28 ;  /* 0x0000000a191c7223 */ /* 0x000fe2000001001c */
[----:B------:R-:W-:Y:S01]  /*1bf0*/  HFMA2.MMA R25, -RZ, RZ, 1.78125, -136.25 ;  /* 0x3f20d842ff197435 */ /* 0x000fe200000001ff */
[----:B------:R-:W-:Y:S01]  /*1c00*/  @!P3 MOV R29, 0xbec093ac ;  /* 0xbec093ac001db802 */ /* 0x000fe20000000f00 */
[----:B------:R-:W-:Y:S01]  /*1c10*/  FFMA.FTZ R26, R27, R20, R26 ;  /* 0x000000141b1a7223 */ /* 0x000fe2000001001a */
[----:B------:R-:W-:Y:S01]  /*1c20*/  IMAD.MOV.U32 R27, RZ, RZ, 0x3f20d842 ;  /* 0x3f20d842ff1b7424 */ /* 0x000fe200078e00ff */
[----:B------:R-:W-:Y:S02]  /*1c30*/  @!P2 MOV R27, 0x3e0375d3 ;  /* 0x3e0375d3001ba802 */ /* 0x000fe40000000f00 */
[----:B------:R-:W-:Y:S01]  /*1c40*/  @!P3 MOV R25, 0x3e0375d3 ;  /* 0x3e0375d30019b802 */ /* 0x000fe20000000f00 */
[----:B------:R-:W-:Y:S01]  /*1c50*/  FFMA.FTZ R24, R24, R11, R29 ;  /* 0x0000000b18187223 */ /* 0x000fe2000001001d */
[----:B------:R-:W-:-:S03]  /*1c60*/  FMUL R22, R22, 0.70710676908493041992 ;  /* 0x3f3504f316167820 */ /* 0x000fc60000400000 */
[----:B------:R-:W-:Y:S01]  /*1c70*/  FFMA.FTZ R25, R24, R11, R25 ;  /* 0x0000000b18197223 */ /* 0x000fe20000010019 */
[----:B------:R-:W-:Y:S01]  /*1c80*/  FFMA.FTZ R24, R28, R10, R27 ;  /* 0x0000000a1c187223 */ /* 0x000fe2000001001b */
[----:B------:R-:W-:-:S05]  /*1c90*/  FADD.FTZ R27, |R22|, -RZ ;  /* 0x800000ff161b7221 */ /* 0x000fca0000010200 */
[----:B------:R-:W-:Y:S02]  /*1ca0*/  FSETP.GE.AND P1, PT, R27, 1.0029599666595458984, PT ;  /* 0x3f8060fe1b00780b */ /* 0x000fe40003f26000 */
[----:B------:R-:W-:Y:S01]  /*1cb0*/  FSEL R29, -R20, R9, P4 ;  /* 0x00000009141d7208 */ /* 0x000fe20002000100 */
[----:B------:R-:W-:Y:S01]  /*1cc0*/  HFMA2.MMA R20, -RZ, RZ, 0.470947265625, -12.46875 ;  /* 0x3789ca3cff147435 */ /* 0x000fe200000001ff */
[----:B------:R-:W-:Y:S01]  /*1cd0*/  MOV R28, 0xb9f560b9 ;  /* 0xb9f560b9001c7802 */ /* 0x000fe20000000f00 */
[----:B0-----:R-:W-:-:S08]  /*1ce0*/  HFMA2.MMA R16, -RZ, RZ, 0.958984375, -6.1690807342529296875e-05 ;  /* 0x3bac840bff107435 */ /* 0x001fd000000001ff */
[----:B------:R-:W-:Y:S01]  /*1cf0*/  @!P1 MOV R20, 0x38b1e96a ;  /* 0x38b1e96a00149802 */ /* 0x000fe20000000f00 */
[----:B------:R-:W-:Y:S01]  /*1d00*/  @!P1 FMUL R27, R22, R22 ;  /* 0x00000016161b9220 */ /* 0x000fe20000400000 */
[----:B------:R-:W-:Y:S02]  /*1d10*/  @!P1 MOV R28, 0xba574d20 ;  /* 0xba574d20001c9802 */ /* 0x000fe40000000f00 */
[----:B------:R-:W-:-:S03]  /*1d20*/  @!P1 MOV R16, 0x3baad5ea ;  /* 0x3baad5ea00109802 */ /* 0x000fc60000000f00 */
[----:B------:R-:W-:-:S04]  /*1d30*/  FFMA.FTZ R17, R27, R20, R28 ;  /* 0x000000141b117223 */ /* 0x000fc8000001001c */
[----:B------:R-:W-:Y:S01]  /*1d40*/  FFMA.FTZ R17, R17, R27, R16 ;  /* 0x0000001b11117223 */ /* 0x000fe20000010010 */
[----:B------:R-:W-:-:S06]  /*1d50*/  HFMA2.MMA R16, -RZ, RZ, -1.26171875, -2.110004425048828125e-05 ;  /* 0xbd0c8162ff107435 */ /* 0x000fcc00000001ff */
[----:B------:R-:W-:-:S05]  /*1d60*/  @!P1 MOV R16, 0xbcdc1be7 ;  /* 0xbcdc1be700109802 */ /* 0x000fca0000000f00 */
[----:B------:R-:W-:Y:S01]  /*1d70*/  FFMA.FTZ R17, R17, R27, R16 ;  /* 0x0000001b11117223 */ /* 0x000fe20000010010 */
[----:B------:R-:W-:-:S06]  /*1d80*/  HFMA2.MMA R16, -RZ, RZ, 1.52734375, -41152 ;  /* 0x3e1cf906ff107435 */ /* 0x000fcc00000001ff */
[----:B------:R-:W-:-:S04]  /*1d90*/  @!P1 IMAD.MOV.U32 R16, RZ, RZ, 0x3de718af ;  /* 0x3de718afff109424 */ /* 0x000fc800078e00ff */
[----:B------:R-:W-:Y:S01]  /*1da0*/  FFMA.FTZ R17, R17, R27, R16 ;  /* 0x0000001b11117223 */ /* 0x000fe20000010010 */
[----:B------:R-:W-:Y:S02]  /*1db0*/  MOV R16, 0x3f6a937e ;  /* 0x3f6a937e00107802 */ /* 0x000fe40000000f00 */
[----:B------:R-:W-:-:S05]  /*1dc0*/  @!P1 MOV R16, 0xbec093ac ;  /* 0xbec093ac00109802 */ /* 0x000fca0000000f00 */
[----:B------:R-:W-:Y:S01]  /*1dd0*/  FFMA.FTZ R17, R17, R27, R16 ;  /* 0x0000001b11117223 */ /* 0x000fe20000010010 */
[----:B------:R-:W-:-:S06]  /*1de0*/  HFMA2.MMA R16, -RZ, RZ, 1.78125, -136.25 ;  /* 0x3f20d842ff107435 */ /* 0x000fcc00000001ff */
[----:B------:R-:W-:-:S05]  /*1df0*/  @!P1 MOV R16, 0x3e0375d3 ;  /* 0x3e0375d300109802 */ /* 0x000fca0000000f00 */
[----:B------:R-:W-:Y:S01]  /*1e00*/  FFMA.FTZ R16, R17, R27, R16 ;  /* 0x0000001b11107223 */ /* 0x000fe20000010010 */
[----:B------:R-:W-:Y:S01]  /*1e10*/  FSEL R27, -R27, R22, P1 ;  /* 0x000000161b1b7208 */ /* 0x000fe20000800100 */
[----:B------:R-:W-:Y:S01]  /*1e20*/  FFMA.FTZ R26, R26, R29, R29 ;  /* 0x0000001d1a1a7223 */ /* 0x000fe2000001001d */
[----:B------:R-:W-:Y:S02]  /*1e30*/  FSEL R20, -R11, R8, P3 ;  /* 0x000000080b147208 */ /* 0x000fe40001800100 */
[----:B------:R-:W-:Y:S01]  /*1e40*/  FSEL R17, -R10, R23, P2 ;  /* 0x000000170a117208 */ /* 0x000fe20001000100 */
[----:B------:R-:W-:Y:S01]  /*1e50*/  FFMA.FTZ R16, R16, R27, R27 ;  /* 0x0000001b10107223 */ /* 0x000fe2000001001b */
[----:B------:R-:W0:Y:S01]  /*1e60*/  @P4 MUFU.EX2 R11, R26 ;  /* 0x0000001a000b4308 */ /* 0x000e220000000800 */
[----:B------:R-:W-:Y:S02]  /*1e70*/  FFMA.FTZ R25, R25, R20, R20 ;  /* 0x0000001419197223 */ /* 0x000fe40000010014 */
[----:B------:R-:W-:Y:S01]  /*1e80*/  FFMA.FTZ R24, R24, R17, R17 ;  /* 0x0000001118187223 */ /* 0x000fe20000010011 */
[----:B------:R-:W-:-:S04]  /*1e90*/  FADD R7, R7, 1 ;  /* 0x3f80000007077421 */ /* 0x000fc80000000000 */
[----:B------:R-:W1:Y:S01]  /*1ea0*/  @P1 MUFU.EX2 R17, R16 ;  /* 0x0000001000111308 */ /* 0x000e620000000800 */
[----:B------:R-:W-:Y:S01]  /*1eb0*/  FADD R27, R4, 1 ;  /* 0x3f800000041b7421 */ /* 0x000fe20000000000 */
[----:B------:R-:W-:Y:S01]  /*1ec0*/  FMUL R4, R7, 0.5 ;  /* 0x3f00000007047820 */ /* 0x000fe20000400000 */
[----:B------:R-:W-:-:S05]  /*1ed0*/  FADD R7, R6, 1 ;  /* 0x3f80000006077421 */ /* 0x000fca0000000000 */
[----:B------:R-:W5:Y:S08]  /*1ee0*/  @P3 MUFU.EX2 R10, R25 ;  /* 0x00000019000a3308 */ /* 0x000f700000000800 */
[----:B------:R-:W5:Y:S01]  /*1ef0*/  @P2 MUFU.EX2 R20, R24 ;  /* 0x0000001800142308 */ /* 0x000f620000000800 */
[----:B------:R-:W-:Y:S01]  /*1f00*/  FADD R2, R2, 1 ;  /* 0x3f80000002027421 */ /* 0x000fe20000000000 */
[----:B------:R-:W-:Y:S01]  /*1f10*/  FMUL R7, R7, 0.5 ;  /* 0x3f00000007077820 */ /* 0x000fe20000400000 */
[----:B0-----:R-:W-:Y:S01]  /*1f20*/  @P4 FADD R6, -R11, 1 ;  /* 0x3f8000000b064421 */ /* 0x001fe20000000100 */
[----:B-1----:R-:W-:-:S02]  /*1f30*/  @P1 FADD R17, -R17, 1 ;  /* 0x3f80000011111421 */ /* 0x002fc40000000100 */
[----:B------:R-:W-:Y:S01]  /*1f40*/  FFMA R7, R2, -0.5, R7 ;  /* 0xbf00000002077823 */ /* 0x000fe20000000007 */
[----:B------:R-:W-:Y:S01]  /*1f50*/  FADD R2, R3, 1 ;  /* 0x3f80000003027421 */ /* 0x000fe20000000000 */
[----:B-----5:R-:W-:Y:S01]  /*1f60*/  @P3 FADD R3, -R10, 1 ;  /* 0x3f8000000a033421 */ /* 0x020fe20000000100 */
[----:B------:R-:W-:Y:S02]  /*1f70*/  @P4 LOP3.LUT R26, R6, 0x80000000, R9, 0xf8, !PT ;  /* 0x80000000061a4812 */ /* 0x000fe400078ef809 */
[----:B------:R-:W-:Y:S01]  /*1f80*/  @P1 LOP3.LUT R16, R17, 0x80000000, R22, 0xf8, !PT ;  /* 0x8000000011101812 */ /* 0x000fe200078ef816 */
[----:B------:R-:W-:Y:S01]  /*1f90*/  @P2 FADD R20, -R20, 1 ;  /* 0x3f80000014142421 */ /* 0x000fe20000000100 */
[----:B------:R-:W-:Y:S01]  /*1fa0*/  @P3 LOP3.LUT R25, R3, 0x80000000, R8, 0xf8, !PT ;  /* 0x8000000003193812 */ /* 0x000fe200078ef808 */
[----:B------:R-:W-:Y:S01]  /*1fb0*/  FADD R26, R26, 1 ;  /* 0x3f8000001a1a7421 */ /* 0x000fe20000000000 */
[----:B------:R-:W-:Y:S01]  /*1fc0*/  FFMA R4, R27, -0.5, R4 ;  /* 0xbf0000001b047823 */ /* 0x000fe20000000004 */
[----:B------:R-:W-:Y:S01]  /*1fd0*/  FADD R9, R0, 1 ;  /* 0x3f80000000097421 */ /* 0x000fe20000000000 */
[----:B------:R-:W-:Y:S01]  /*1fe0*/  @P2 LOP3.LUT R24, R20, 0x80000000, R23, 0xf8, !PT ;  /* 0x8000000014182812 */ /* 0x000fe200078ef817 */
[----:B------:R-:W-:Y:S01]  /*1ff0*/  FMUL R2, R2, 0.5 ;  /* 0x3f00000002027820 */ /* 0x000fe20000400000 */
[----:B------:R-:W-:Y:S01]  /*2000*/  FADD R16, R16, 1 ;  /* 0x3f80000010107421 */ /* 0x000fe20000000000 */
[----:B------:R-:W-:Y:S01]  /*2010*/  FADD R25, R25, 1 ;  /* 0x3f80000019197421 */ /* 0x000fe20000000000 */
[----:B------:R-:W-:Y:S01]  /*2020*/  FMUL R26, R26, 0.5 ;  /* 0x3f0000001a1a7820 */ /* 0x000fe20000400000 */
[----:B------:R-:W-:Y:S01]  /*2030*/  FFMA R2, R9, -0.5, R2 ;  /* 0xbf00000009027823 */ /* 0x000fe20000000002 */
[----:B------:R-:W-:Y:S01]  /*2040*/  FADD R24, R24, 1 ;  /* 0x3f80000018187421 */ /* 0x000fe20000000000 */
[----:B------:R-:W-:Y:S01]  /*2050*/  FMUL R3, R16, 0.5 ;  /* 0x3f00000010037820 */ /* 0x000fe20000400000 */
[----:B------:R-:W-:-:S03]  /*2060*/  FFMA R25, R25, -0.5, R26 ;  /* 0xbf00000019197823 */ /* 0x000fc6000000001a */
[----:B------:R-:W-:Y:S01]  /*2070*/  FFMA R24, R24, -0.5, R3 ;  /* 0xbf00000018187823 */ /* 0x000fe20000000003 */
[----:B------:R-:W-:Y:S01]  /*2080*/  HFMA2.MMA R11, -RZ, RZ, 1.443359375, -0.2030029296875 ;  /* 0x3dc6b27fff0b7435 */ /* 0x000fe200000001ff */
[----:B--2---:R-:W-:Y:S01]  /*2090*/  FMUL R12, |R21|, R12 ;  /* 0x0000000c150c7220 */ /* 0x004fe20000400200 */
[----:B------:R-:W-:-:S03]  /*20a0*/  FMUL R13, |R4|, R13 ;  /* 0x0000000d040d7220 */ /* 0x000fc60000400200 */
[----:B---3--:R-:W-:Y:S01]  /*20b0*/  FFMA R12, |R7|, R14, R12 ;  /* 0x0000000e070c7223 */ /* 0x008fe2000000020c */
[----:B------:R-:W-:-:S03]  /*20c0*/  FFMA R13, |R2|, R15, R13 ;  /* 0x0000000f020d7223 */ /* 0x000fc6000000020d */
[----:B----4-:R-:W-:Y:S01]  /*20d0*/  FFMA R18, |R25|, R18, R12 ;  /* 0x0000001219127223 */ /* 0x010fe2000000020c */
[----:B------:R-:W-:-:S04]  /*20e0*/  FFMA R0, |R24|, R19, R13 ;  /* 0x0000001318007223 */ /* 0x000fc8000000020d */
[----:B------:R-:W-:Y:S02]  /*20f0*/  FSETP.GT.AND P1, PT, R18, 9.9999999747524270788e-07, PT ;  /* 0x358637bd1200780b */ /* 0x000fe40003f24000 */
[----:B------:R-:W-:Y:S02]  /*2100*/  FSETP.GT.AND P2, PT, R0, 9.9999999747524270788e-07, PT ;  /* 0x358637bd0000780b */ /* 0x000fe40003f44000 */
[----:B------:R-:W-:Y:S02]  /*2110*/  FSETP.NAN.AND P3, PT, R18, R18, PT ;  /* 0x000000121200720b */ /* 0x000fe40003f68000 */
[----:B------:R-:W-:-:S07]  /*2120*/  FSETP.NAN.AND P4, PT, R0, R0, PT ;  /* 0x000000000000720b */ /* 0x000fce0003f88000 */
[----:B------:R-:W-:Y:S02]  /*2130*/  @!P1 FSEL R18, R18, 9.9999999747524270788e-07, P3 ;  /* 0x358637bd12129808 */ /* 0x000fe40001800000 */
[----:B------:R-:W-:Y:S02]  /*2140*/  @!P2 FSEL R0, R0, 9.9999999747524270788e-07, P4 ;  /* 0x358637bd0000a808 */ /* 0x000fe40002000000 */
[----:B------:R-:W-:Y:S02]  /*2150*/  FSETP.GT.AND P1, PT, R18, 9.9999999747524270788e-07, PT ;  /* 0x358637bd1200780b */ /* 0x000fe40003f24000 */
[----:B------:R-:W-:Y:S02]  /*2160*/  FSETP.GT.AND P2, PT, R0, 9.9999999747524270788e-07, PT ;  /* 0x358637bd0000780b */ /* 0x000fe40003f44000 */
[----:B------:R-:W-:Y:S02]  /*2170*/  FSETP.NAN.AND P3, PT, R18, R18, PT ;  /* 0x000000121200720b */ /* 0x000fe40003f68000 */
[----:B------:R-:W-:-:S07]  /*2180*/  FSETP.NAN.AND P4, PT, R0, R0, PT ;  /* 0x000000000000720b */ /* 0x000fce0003f88000 */
[----:B------:R-:W-:Y:S02]  /*2190*/  @!P1 FSEL R18, R18, 9.9999999747524270788e-07, P3 ;  /* 0x358637bd12129808 */ /* 0x000fe40001800000 */
[----:B------:R-:W-:Y:S02]  /*21a0*/  @!P2 FSEL R0, R0, 9.9999999747524270788e-07, P4 ;  /* 0x358637bd0000a808 */ /* 0x000fe40002000000 */
[----:B------:R-:W-:Y:S02]  /*21b0*/  FSETP.GEU.AND P1, PT, R18, 1.175494350822287508e-38, PT ;  /* 0x008000001200780b */ /* 0x000fe40003f2e000 */
[----:B------:R-:W-:-:S11]  /*21c0*/  FSETP.GEU.AND P2, PT, R0, 1.175494350822287508e-38, PT ;  /* 0x008000000000780b */ /* 0x000fd60003f4e000 */
[----:B------:R-:W-:Y:S02]  /*21d0*/  @!P1 FMUL R18, R18, 8388608 ;  /* 0x4b00000012129820 */ /* 0x000fe40000400000 */
[----:B------:R-:W-:-:S03]  /*21e0*/  @!P2 FMUL R0, R0, 8388608 ;  /* 0x4b0000000000a820 */ /* 0x000fc60000400000 */
[----:B------:R-:W-:Y:S02]  /*21f0*/  IADD3 R9, R18, -0x3f3504f3, RZ ;  /* 0xc0cafb0d12097810 */ /* 0x000fe40007ffe0ff */
[----:B------:R-:W-:Y:S02]  /*2200*/  IADD3 R7, R0, -0x3f3504f3, RZ ;  /* 0xc0cafb0d00077810 */ /* 0x000fe40007ffe0ff */
[----:B------:R-:W-:Y:S02]  /*2210*/  LOP3.LUT R9, R9, 0xff800000, RZ, 0xc0, !PT ;  /* 0xff80000009097812 */ /* 0x000fe400078ec0ff */
[----:B------:R-:W-:Y:S02]  /*2220*/  LOP3.LUT R7, R7, 0xff800000, RZ, 0xc0, !PT ;  /* 0xff80000007077812 */ /* 0x000fe400078ec0ff */
[----:B------:R-:W-:Y:S02]  /*2230*/  IADD3 R3, R18, -R9, RZ ;  /* 0x8000000912037210 */ /* 0x000fe40007ffe0ff */
[----:B------:R-:W-:-:S03]  /*2240*/  IADD3 R2, R0, -R7, RZ ;  /* 0x8000000700027210 */ /* 0x000fc60007ffe0ff */
[----:B------:R-:W-:Y:S02]  /*2250*/  FADD R3, R3, -1 ;  /* 0xbf80000003037421 */ /* 0x000fe40000000000 */
[----:B------:R-:W-:Y:S02]  /*2260*/  FADD R2, R2, -1 ;  /* 0xbf80000002027421 */ /* 0x000fe40000000000 */
[CC--:B------:R-:W-:Y:S02]  /*2270*/  FFMA.FTZ R4, R3.reuse, R11.reuse, -0.16845393180847167969 ;  /* 0xbe2c7f3003047423 */ /* 0x0c0fe4000001000b */
[C---:B------:R-:W-:Y:S02]  /*2280*/  FFMA.FTZ R11, R2.reuse, R11, -0.16845393180847167969 ;  /* 0xbe2c7f30020b7423 */ /* 0x040fe4000001000b */
[----:B------:R-:W-:Y:S02]  /*2290*/  FFMA.FTZ R4, R3, R4, 0.1716887056827545166 ;  /* 0x3e2fcf2a03047423 */ /* 0x000fe40000010004 */
[----:B------:R-:W-:-:S02]  /*22a0*/  FFMA.FTZ R11, R2, R11, 0.1716887056827545166 ;  /* 0x3e2fcf2a020b7423 */ /* 0x000fc4000001000b */
[C---:B------:R-:W-:Y:S02]  /*22b0*/  FFMA.FTZ R4, R3.reuse, R4, -0.17900948226451873779 ;  /* 0xbe374e4303047423 */ /* 0x040fe40000010004 */
[C---:B------:R-:W-:Y:S02]  /*22c0*/  FFMA.FTZ R11, R2.reuse, R11, -0.17900948226451873779 ;  /* 0xbe374e43020b7423 */ /* 0x040fe4000001000b */
[C---:B------:R-:W-:Y:S02]  /*22d0*/  FFMA.FTZ R4, R3.reuse, R4, 0.20512372255325317383 ;  /* 0x3e520bf403047423 */ /* 0x040fe40000010004 */
[C---:B------:R-:W-:Y:S02]  /*22e0*/  FFMA.FTZ R11, R2.reuse, R11, 0.20512372255325317383 ;  /* 0x3e520bf4020b7423 */ /* 0x040fe4000001000b */
[----:B------:R-:W-:Y:S02]  /*22f0*/  FFMA.FTZ R4, R3, R4, -0.24046532809734344482 ;  /* 0xbe763c8b03047423 */ /* 0x000fe40000010004 */
[----:B------:R-:W-:-:S02]  /*2300*/  FFMA.FTZ R11, R2, R11, -0.24046532809734344482 ;  /* 0xbe763c8b020b7423 */ /* 0x000fc4000001000b */
[C---:B------:R-:W-:Y:S02]  /*2310*/  FFMA.FTZ R4, R3.reuse, R4, 0.28857114911079406738 ;  /* 0x3e93bf9903047423 */ /* 0x040fe40000010004 */
[C---:B------:R-:W-:Y:S02]  /*2320*/  FFMA.FTZ R11, R2.reuse, R11, 0.28857114911079406738 ;  /* 0x3e93bf99020b7423 */ /* 0x040fe4000001000b */
[C---:B------:R-:W-:Y:S02]  /*2330*/  FFMA.FTZ R4, R3.reuse, R4, -0.36067417263984680176 ;  /* 0xbeb8aa4903047423 */ /* 0x040fe40000010004 */
[C---:B------:R-:W-:Y:S02]  /*2340*/  FFMA.FTZ R11, R2.reuse, R11, -0.36067417263984680176 ;  /* 0xbeb8aa49020b7423 */ /* 0x040fe4000001000b */
[C---:B------:R-:W-:Y:S02]  /*2350*/  FFMA.FTZ R6, R3.reuse, R4, 0.48089820146560668945 ;  /* 0x3ef6384a03067423 */ /* 0x040fe40000010004 */
[----:B------:R-:W-:Y:S01]  /*2360*/  FFMA.FTZ R11, R2, R11, 0.48089820146560668945 ;  /* 0x3ef6384a020b7423 */ /* 0x000fe2000001000b */
[----:B------:R-:W-:Y:S01]  /*2370*/  FSEL R4, RZ, -23, P1 ;  /* 0xc1b80000ff047808 */ /* 0x000fe20000800000 */
[C---:B------:R-:W-:Y:S01]  /*2380*/  FFMA.FTZ R6, R3.reuse, R6, -0.72134751081466674805 ;  /* 0xbf38aa3b03067423 */ /* 0x040fe20000010006 */
[----:B------:R-:W-:Y:S01]  /*2390*/  ISETP.GE.U32.AND P1, PT, R18, 0x7f800000, PT ;  /* 0x7f8000001200780c */ /* 0x000fe20003f26070 */
[----:B------:R-:W-:Y:S01]  /*23a0*/  FFMA.FTZ R11, R2, R11, -0.72134751081466674805 ;  /* 0xbf38aa3b020b7423 */ /* 0x000fe2000001000b */
[----:B------:R-:W-:Y:S01]  /*23b0*/  ISETP.GE.U32.AND P3, PT, R0, 0x7f800000, PT ;  /* 0x7f8000000000780c */ /* 0x000fe20003f66070 */
[----:B------:R-:W-:-:S02]  /*23c0*/  FMUL R6, R3, R6 ;  /* 0x0000000603067220 */ /* 0x000fc40000400000 */
[C---:B------:R-:W-:Y:S01]  /*23d0*/  FMUL R11, R2.reuse, R11 ;  /* 0x0000000b020b7220 */ /* 0x040fe20000400000 */
[----:B------:R-:W-:Y:S01]  /*23e0*/  I2FP.F32.S32 R9, R9 ;  /* 0x0000000900097245 */ /* 0x000fe20000201400 */
[----:B------:R-:W-:Y:S01]  /*23f0*/  FMUL R6, R3, R6 ;  /* 0x0000000603067220 */ /* 0x000fe20000400000 */
[----:B------:R-:W-:Y:S01]  /*2400*/  FSEL R8, RZ, -23, P2 ;  /* 0xc1b80000ff087808 */ /* 0x000fe20001000000 */
[C---:B------:R-:W-:Y:S01]  /*2410*/  FMUL R11, R2.reuse, R11 ;  /* 0x0000000b020b7220 */ /* 0x040fe20000400000 */
[----:B------:R-:W-:Y:S01]  /*2420*/  I2FP.F32.S32 R7, R7 ;  /* 0x0000000700077245 */ /* 0x000fe20000201400 */
[----:B------:R-:W-:Y:S01]  /*2430*/  FFMA.FTZ R4, R9, 1.1920928955078125e-07, R4 ;  /* 0x3400000009047823 */ /* 0x000fe20000010004 */
[----:B------:R-:W-:Y:S01]  /*2440*/  FFMA.FTZ R3, R3, 1.4426950216293334961, R6 ;  /* 0x3fb8aa3b03037823 */ /* 0x000fe20000010006 */
[----:B------:R-:W-:Y:S01]  /*2450*/  FFMA.FTZ R2, R2, 1.4426950216293334961, R11 ;  /* 0x3fb8aa3b02027823 */ /* 0x000fe2000001000b */
[----:B------:R-:W-:Y:S01]  /*2460*/  @P1 MOV R9, 0x7f800000 ;  /* 0x7f80000000091802 */ /* 0x000fe20000000f00 */
[----:B------:R-:W-:Y:S01]  /*2470*/  FFMA.FTZ R7, R7, 1.1920928955078125e-07, R8 ;  /* 0x3400000007077823 */ /* 0x000fe20000010008 */
[----:B------:R-:W-:Y:S01]  /*2480*/  @P3 MOV R11, 0x7f800000 ;  /* 0x7f800000000b3802 */ /* 0x000fe20000000f00 */
[----:B------:R-:W-:-:S02]  /*2490*/  FADD R3, R4, R3 ;  /* 0x0000000304037221 */ /* 0x000fc40000000000 */
[----:B------:R-:W-:Y:S01]  /*24a0*/  FADD R7, R7, R2 ;  /* 0x0000000207077221 */ /* 0x000fe20000000000 */
[----:B------:R-:W-:Y:S01]  /*24b0*/  @P1 FFMA.FTZ R3, R18, R9, +INF ;  /* 0x7f80000012031423 */ /* 0x000fe20000010009 */
[----:B------:R-:W-:Y:S01]  /*24c0*/  @P3 FFMA.FTZ R7, R0, R11, +INF ;  /* 0x7f80000000073423 */ /* 0x000fe2000001000b */
[----:B------:R-:W-:Y:S02]  /*24d0*/  SHF.R.S32.HI R6, RZ, 0x1f, R5 ;  /* 0x0000001fff067819 */ /* 0x000fe40000011405 */
[----:B------:R-:W-:Y:S01]  /*24e0*/  LEA R2, P3, R5, UR6, 0x2 ;  /* 0x0000000605027c11 */ /* 0x000fe2000f8610ff */
[----:B------:R-:W-:Y:S01]  /*24f0*/  FADD R4, RZ, -R3 ;  /* 0x80000003ff047221 */ /* 0x000fe20000000000 */
[----:B------:R-:W-:Y:S01]  /*2500*/  FADD R7, RZ, -R7 ;  /* 0x80000007ff077221 */ /* 0x000fe20000000000 */
[----:B------:R-:W-:Y:S02]  /*2510*/  FSETP.NEU.AND P2, PT, R18, RZ, PT ;  /* 0x000000ff1200720b */ /* 0x000fe40003f4d000 */
[----:B------:R-:W-:-:S02]  /*2520*/  FSETP.NEU.AND P1, PT, R0, RZ, PT ;  /* 0x000000ff0000720b */ /* 0x000fc40003f2d000 */
[----:B------:R-:W-:Y:S02]  /*2530*/  LEA.HI.X R3, R5, UR7, R6, 0x2, P3 ;  /* 0x0000000705037c11 */ /* 0x000fe400098f1406 */
[----:B------:R-:W-:Y:S02]  /*2540*/  FSEL R4, R4, +INF , P2 ;  /* 0x7f80000004047808 */ /* 0x000fe40001000000 */
[----:B------:R-:W-:Y:S01]  /*2550*/  FSEL R5, R7, +INF , P1 ;  /* 0x7f80000007057808 */ /* 0x000fe20000800000 */
[----:B------:R-:W-:Y:S06]  /*2560*/  @P0 EXIT ;  /* 0x000000000000094d */ /* 0x000fec0003800000 */
[----:B------:R-:W-:Y:S01]  /*2570*/  STG.E.64 desc[UR4][R2.64], R4 ;  /* 0x0000000402007986 */ /* 0x000fe2000c101b04 */
[----:B------:R-:W-:Y:S05]  /*2580*/  EXIT ;  /* 0x000000000000794d */ /* 0x000fea0003800000 */
.L_x_0:
[----:B------:R-:W-:-:S00]  /*2590*/  BRA `(.L_x_0) ;  /* 0xfffffffc00fc7947 */ /* 0x000fc0000383ffff */
[----:B------:R-:W-:-:S00]  /*25a0*/  NOP ;  /* 0x0000000000007918 */ /* 0x000fc00000000000 */
        /* <DEDUP_REMOVED lines=13> */
.L_x_1:


//--------------------- .nv.global.init           --------------------------
	.section	.nv.global.init,"aw",@progbits
.nv.global.init:
	.type		_$_str,@object
	.size		_$_str,(.L_0 - _$_str)
_$_str:
        /*0000*/ 	.byte	0x5f, 0x5f, 0x43, 0x55, 0x44, 0x41, 0x5f, 0x46, 0x54, 0x5a, 0x00
.L_0:


//--------------------- .nv.constant0.triton_poi_fused_abs_add_clamp_div_erf_log2_mul_neg_reciprocal_sub_0 --------------------------
	.section	.nv.constant0.triton_poi_fused_abs_add_clamp_div_erf_log2_mul_neg_reciprocal_sub_0,"a",@progbits
	.sectionflags	@""
	.align	4
.nv.constant0.triton_poi_fused_abs_add_clamp_div_erf_log2_mul_neg_reciprocal_sub_0:
	.zero		620
